//
// Generated by NVIDIA NVVM Compiler
//
// Compiler Build ID: CL-36424714
// Cuda compilation tools, release 13.0, V13.0.88
// Based on NVVM 20.0.0
//

.version 9.0
.target sm_100
.address_size 64

	// .globl	_Z11forceKernelPdS_S_S_S_S_S_m

.visible .entry _Z11forceKernelPdS_S_S_S_S_S_m(
	.param .u64 .ptr .align 1 _Z11forceKernelPdS_S_S_S_S_S_m_param_0,
	.param .u64 .ptr .align 1 _Z11forceKernelPdS_S_S_S_S_S_m_param_1,
	.param .u64 .ptr .align 1 _Z11forceKernelPdS_S_S_S_S_S_m_param_2,
	.param .u64 .ptr .align 1 _Z11forceKernelPdS_S_S_S_S_S_m_param_3,
	.param .u64 .ptr .align 1 _Z11forceKernelPdS_S_S_S_S_S_m_param_4,
	.param .u64 .ptr .align 1 _Z11forceKernelPdS_S_S_S_S_S_m_param_5,
	.param .u64 .ptr .align 1 _Z11forceKernelPdS_S_S_S_S_S_m_param_6,
	.param .u64 _Z11forceKernelPdS_S_S_S_S_S_m_param_7
)
{
	.reg .pred 	%p<10>;
	.reg .b32 	%r<5>;
	.reg .b64 	%rd<63>;
	.reg .b64 	%fd<109>;

	ld.param.u64 	%rd31, [_Z11forceKernelPdS_S_S_S_S_S_m_param_0];
	ld.param.u64 	%rd37, [_Z11forceKernelPdS_S_S_S_S_S_m_param_1];
	ld.param.u64 	%rd38, [_Z11forceKernelPdS_S_S_S_S_S_m_param_2];
	ld.param.u64 	%rd32, [_Z11forceKernelPdS_S_S_S_S_S_m_param_3];
	ld.param.u64 	%rd33, [_Z11forceKernelPdS_S_S_S_S_S_m_param_4];
	ld.param.u64 	%rd34, [_Z11forceKernelPdS_S_S_S_S_S_m_param_5];
	ld.param.u64 	%rd35, [_Z11forceKernelPdS_S_S_S_S_S_m_param_6];
	ld.param.u64 	%rd36, [_Z11forceKernelPdS_S_S_S_S_S_m_param_7];
	cvta.to.global.u64 	%rd1, %rd32;
	cvta.to.global.u64 	%rd2, %rd38;
	cvta.to.global.u64 	%rd3, %rd37;
	cvta.to.global.u64 	%rd4, %rd31;
	mov.u32 	%r1, %ctaid.x;
	mov.u32 	%r2, %ntid.x;
	mov.u32 	%r3, %tid.x;
	mad.lo.s32 	%r4, %r1, %r2, %r3;
	cvt.u64.u32 	%rd5, %r4;
	setp.eq.s64 	%p1, %rd36, 0;
	@%p1 bra 	$L__BB0_10;
	cvta.to.global.u64 	%rd40, %rd33;
	cvta.to.global.u64 	%rd41, %rd34;
	cvta.to.global.u64 	%rd42, %rd35;
	shl.b64 	%rd43, %rd5, 3;
	add.s64 	%rd6, %rd4, %rd43;
	add.s64 	%rd7, %rd3, %rd43;
	add.s64 	%rd8, %rd2, %rd43;
	add.s64 	%rd9, %rd1, %rd43;
	add.s64 	%rd10, %rd40, %rd43;
	add.s64 	%rd11, %rd41, %rd43;
	add.s64 	%rd12, %rd42, %rd43;
	setp.eq.s64 	%p2, %rd36, 1;
	mov.b64 	%rd62, 0;
	@%p2 bra 	$L__BB0_8;
	add.s64 	%rd59, %rd1, 8;
	add.s64 	%rd58, %rd2, 8;
	add.s64 	%rd57, %rd3, 8;
	add.s64 	%rd56, %rd4, 8;
	mov.b64 	%rd61, 0;
	mov.u64 	%rd60, %rd5;
$L__BB0_3:
	setp.eq.s64 	%p3, %rd60, 0;
	@%p3 bra 	$L__BB0_5;
	ld.global.f64 	%fd1, [%rd6];
	ld.global.f64 	%fd2, [%rd56+-8];
	sub.f64 	%fd3, %fd1, %fd2;
	ld.global.f64 	%fd4, [%rd7];
	ld.global.f64 	%fd5, [%rd57+-8];
	sub.f64 	%fd6, %fd4, %fd5;
	ld.global.f64 	%fd7, [%rd8];
	ld.global.f64 	%fd8, [%rd58+-8];
	sub.f64 	%fd9, %fd7, %fd8;
	mul.f64 	%fd10, %fd6, %fd6;
	fma.rn.f64 	%fd11, %fd3, %fd3, %fd10;
	fma.rn.f64 	%fd12, %fd9, %fd9, %fd11;
	sqrt.rn.f64 	%fd13, %fd12;
	ld.global.f64 	%fd14, [%rd9];
	mul.f64 	%fd15, %fd3, %fd14;
	ld.global.f64 	%fd16, [%rd59+-8];
	mul.f64 	%fd17, %fd15, %fd16;
	mul.f64 	%fd18, %fd13, %fd13;
	mul.f64 	%fd19, %fd13, %fd18;
	div.rn.f64 	%fd20, %fd17, %fd19;
	ld.global.f64 	%fd21, [%rd10];
	add.f64 	%fd22, %fd21, %fd20;
	st.global.f64 	[%rd10], %fd22;
	ld.global.f64 	%fd23, [%rd9];
	mul.f64 	%fd24, %fd6, %fd23;
	ld.global.f64 	%fd25, [%rd59+-8];
	mul.f64 	%fd26, %fd24, %fd25;
	div.rn.f64 	%fd27, %fd26, %fd19;
	ld.global.f64 	%fd28, [%rd11];
	add.f64 	%fd29, %fd28, %fd27;
	st.global.f64 	[%rd11], %fd29;
	ld.global.f64 	%fd30, [%rd9];
	mul.f64 	%fd31, %fd9, %fd30;
	ld.global.f64 	%fd32, [%rd59+-8];
	mul.f64 	%fd33, %fd31, %fd32;
	div.rn.f64 	%fd34, %fd33, %fd19;
	ld.global.f64 	%fd35, [%rd12];
	add.f64 	%fd36, %fd35, %fd34;
	st.global.f64 	[%rd12], %fd36;
$L__BB0_5:
	add.s64 	%rd45, %rd61, 1;
	setp.eq.s64 	%p4, %rd45, %rd5;
	@%p4 bra 	$L__BB0_7;
	ld.global.f64 	%fd37, [%rd6];
	ld.global.f64 	%fd38, [%rd56];
	sub.f64 	%fd39, %fd37, %fd38;
	ld.global.f64 	%fd40, [%rd7];
	ld.global.f64 	%fd41, [%rd57];
	sub.f64 	%fd42, %fd40, %fd41;
	ld.global.f64 	%fd43, [%rd8];
	ld.global.f64 	%fd44, [%rd58];
	sub.f64 	%fd45, %fd43, %fd44;
	mul.f64 	%fd46, %fd42, %fd42;
	fma.rn.f64 	%fd47, %fd39, %fd39, %fd46;
	fma.rn.f64 	%fd48, %fd45, %fd45, %fd47;
	sqrt.rn.f64 	%fd49, %fd48;
	ld.global.f64 	%fd50, [%rd9];
	mul.f64 	%fd51, %fd39, %fd50;
	ld.global.f64 	%fd52, [%rd59];
	mul.f64 	%fd53, %fd51, %fd52;
	mul.f64 	%fd54, %fd49, %fd49;
	mul.f64 	%fd55, %fd49, %fd54;
	div.rn.f64 	%fd56, %fd53, %fd55;
	ld.global.f64 	%fd57, [%rd10];
	add.f64 	%fd58, %fd57, %fd56;
	st.global.f64 	[%rd10], %fd58;
	ld.global.f64 	%fd59, [%rd9];
	mul.f64 	%fd60, %fd42, %fd59;
	ld.global.f64 	%fd61, [%rd59];
	mul.f64 	%fd62, %fd60, %fd61;
	div.rn.f64 	%fd63, %fd62, %fd55;
	ld.global.f64 	%fd64, [%rd11];
	add.f64 	%fd65, %fd64, %fd63;
	st.global.f64 	[%rd11], %fd65;
	ld.global.f64 	%fd66, [%rd9];
	mul.f64 	%fd67, %fd45, %fd66;
	ld.global.f64 	%fd68, [%rd59];
	mul.f64 	%fd69, %fd67, %fd68;
	div.rn.f64 	%fd70, %fd69, %fd55;
	ld.global.f64 	%fd71, [%rd12];
	add.f64 	%fd72, %fd71, %fd70;
	st.global.f64 	[%rd12], %fd72;
$L__BB0_7:
	add.s64 	%rd61, %rd61, 2;
	add.s64 	%rd60, %rd60, -2;
	add.s64 	%rd59, %rd59, 16;
	add.s64 	%rd58, %rd58, 16;
	add.s64 	%rd57, %rd57, 16;
	add.s64 	%rd56, %rd56, 16;
	and.b64  	%rd62, %rd36, -2;
	setp.ne.s64 	%p5, %rd61, %rd62;
	@%p5 bra 	$L__BB0_3;
$L__BB0_8:
	and.b64  	%rd46, %rd36, 1;
	setp.eq.b64 	%p6, %rd46, 1;
	not.pred 	%p7, %p6;
	setp.eq.s64 	%p8, %rd62, %rd5;
	or.pred  	%p9, %p7, %p8;
	@%p9 bra 	$L__BB0_10;
	ld.param.u64 	%rd55, [_Z11forceKernelPdS_S_S_S_S_S_m_param_3];
	ld.param.u64 	%rd54, [_Z11forceKernelPdS_S_S_S_S_S_m_param_0];
	ld.global.f64 	%fd73, [%rd6];
	cvta.to.global.u64 	%rd47, %rd54;
	shl.b64 	%rd48, %rd62, 3;
	add.s64 	%rd49, %rd47, %rd48;
	ld.global.f64 	%fd74, [%rd49];
	sub.f64 	%fd75, %fd73, %fd74;
	ld.global.f64 	%fd76, [%rd7];
	add.s64 	%rd50, %rd3, %rd48;
	ld.global.f64 	%fd77, [%rd50];
	sub.f64 	%fd78, %fd76, %fd77;
	ld.global.f64 	%fd79, [%rd8];
	add.s64 	%rd51, %rd2, %rd48;
	ld.global.f64 	%fd80, [%rd51];
	sub.f64 	%fd81, %fd79, %fd80;
	mul.f64 	%fd82, %fd78, %fd78;
	fma.rn.f64 	%fd83, %fd75, %fd75, %fd82;
	fma.rn.f64 	%fd84, %fd81, %fd81, %fd83;
	sqrt.rn.f64 	%fd85, %fd84;
	ld.global.f64 	%fd86, [%rd9];
	mul.f64 	%fd87, %fd75, %fd86;
	cvta.to.global.u64 	%rd52, %rd55;
	add.s64 	%rd53, %rd52, %rd48;
	ld.global.f64 	%fd88, [%rd53];
	mul.f64 	%fd89, %fd87, %fd88;
	mul.f64 	%fd90, %fd85, %fd85;
	mul.f64 	%fd91, %fd85, %fd90;
	div.rn.f64 	%fd92, %fd89, %fd91;
	ld.global.f64 	%fd93, [%rd10];
	add.f64 	%fd94, %fd93, %fd92;
	st.global.f64 	[%rd10], %fd94;
	ld.global.f64 	%fd95, [%rd9];
	mul.f64 	%fd96, %fd78, %fd95;
	ld.global.f64 	%fd97, [%rd53];
	mul.f64 	%fd98, %fd96, %fd97;
	div.rn.f64 	%fd99, %fd98, %fd91;
	ld.global.f64 	%fd100, [%rd11];
	add.f64 	%fd101, %fd100, %fd99;
	st.global.f64 	[%rd11], %fd101;
	ld.global.f64 	%fd102, [%rd9];
	mul.f64 	%fd103, %fd81, %fd102;
	ld.global.f64 	%fd104, [%rd53];
	mul.f64 	%fd105, %fd103, %fd104;
	div.rn.f64 	%fd106, %fd105, %fd91;
	ld.global.f64 	%fd107, [%rd12];
	add.f64 	%fd108, %fd107, %fd106;
	st.global.f64 	[%rd12], %fd108;
$L__BB0_10:
	ret;

}
	// .globl	_Z14OptForceKernelPdS_S_S_S_S_S_m
.visible .entry _Z14OptForceKernelPdS_S_S_S_S_S_m(
	.param .u64 .ptr .align 1 _Z14OptForceKernelPdS_S_S_S_S_S_m_param_0,
	.param .u64 .ptr .align 1 _Z14OptForceKernelPdS_S_S_S_S_S_m_param_1,
	.param .u64 .ptr .align 1 _Z14OptForceKernelPdS_S_S_S_S_S_m_param_2,
	.param .u64 .ptr .align 1 _Z14OptForceKernelPdS_S_S_S_S_S_m_param_3,
	.param .u64 .ptr .align 1 _Z14OptForceKernelPdS_S_S_S_S_S_m_param_4,
	.param .u64 .ptr .align 1 _Z14OptForceKernelPdS_S_S_S_S_S_m_param_5,
	.param .u64 .ptr .align 1 _Z14OptForceKernelPdS_S_S_S_S_S_m_param_6,
	.param .u64 _Z14OptForceKernelPdS_S_S_S_S_S_m_param_7
)
{
	.reg .pred 	%p<259>;
	.reg .b32 	%r<518>;
	.reg .b64 	%rd<51>;
	.reg .b64 	%fd<748>;

	ld.param.u64 	%rd16, [_Z14OptForceKernelPdS_S_S_S_S_S_m_param_0];
	ld.param.u64 	%rd17, [_Z14OptForceKernelPdS_S_S_S_S_S_m_param_1];
	ld.param.u64 	%rd18, [_Z14OptForceKernelPdS_S_S_S_S_S_m_param_2];
	ld.param.u64 	%rd19, [_Z14OptForceKernelPdS_S_S_S_S_S_m_param_3];
	ld.param.u64 	%rd23, [_Z14OptForceKernelPdS_S_S_S_S_S_m_param_7];
	mov.u32 	%r2, %ctaid.x;
	mov.u32 	%r3, %ntid.x;
	mov.u32 	%r1, %tid.x;
	mad.lo.s32 	%r4, %r2, %r3, %r1;
	cvt.u64.u32 	%rd1, %r4;
	setp.le.u64 	%p1, %rd23, %rd1;
	@%p1 bra 	$L__BB1_4;
	cvta.to.global.u64 	%rd25, %rd19;
	cvta.to.global.u64 	%rd26, %rd18;
	cvta.to.global.u64 	%rd27, %rd17;
	cvta.to.global.u64 	%rd28, %rd16;
	shl.b64 	%rd29, %rd1, 3;
	add.s64 	%rd30, %rd28, %rd29;
	ld.global.f64 	%fd1, [%rd30];
	add.s64 	%rd31, %rd27, %rd29;
	ld.global.f64 	%fd2, [%rd31];
	add.s64 	%rd32, %rd26, %rd29;
	ld.global.f64 	%fd3, [%rd32];
	add.s64 	%rd33, %rd25, %rd29;
	ld.global.f64 	%fd4, [%rd33];
	shl.b32 	%r5, %r1, 3;
	cvt.u64.u32 	%rd34, %r5;
	and.b64  	%rd35, %rd34, 248;
	add.s64 	%rd49, %rd25, %rd35;
	add.s64 	%rd48, %rd26, %rd35;
	add.s64 	%rd47, %rd27, %rd35;
	add.s64 	%rd46, %rd28, %rd35;
	mov.f64 	%fd745, 0d0000000000000000;
	mov.b64 	%rd50, 0;
	mov.f64 	%fd746, %fd745;
	mov.f64 	%fd747, %fd745;
$L__BB1_2:
	ld.global.f64 	%fd12, [%rd46];
	ld.global.f64 	%fd14, [%rd47];
	ld.global.f64 	%fd16, [%rd48];
	ld.global.f64 	%fd18, [%rd49];
	// begin inline asm
	mov.b64 {%r6,%r7}, %fd12;
	// end inline asm
	shfl.sync.idx.b32	%r9|%p2, %r7, 0, 31, -1;
	shfl.sync.idx.b32	%r8|%p3, %r6, 0, 31, -1;
	// begin inline asm
	mov.b64 %fd13, {%r8,%r9};
	// end inline asm
	sub.f64 	%fd268, %fd1, %fd13;
	// begin inline asm
	mov.b64 {%r10,%r11}, %fd14;
	// end inline asm
	shfl.sync.idx.b32	%r13|%p4, %r11, 0, 31, -1;
	shfl.sync.idx.b32	%r12|%p5, %r10, 0, 31, -1;
	// begin inline asm
	mov.b64 %fd15, {%r12,%r13};
	// end inline asm
	sub.f64 	%fd269, %fd2, %fd15;
	// begin inline asm
	mov.b64 {%r14,%r15}, %fd16;
	// end inline asm
	shfl.sync.idx.b32	%r17|%p6, %r15, 0, 31, -1;
	shfl.sync.idx.b32	%r16|%p7, %r14, 0, 31, -1;
	// begin inline asm
	mov.b64 %fd17, {%r16,%r17};
	// end inline asm
	sub.f64 	%fd270, %fd3, %fd17;
	mul.f64 	%fd271, %fd269, %fd269;
	fma.rn.f64 	%fd272, %fd268, %fd268, %fd271;
	fma.rn.f64 	%fd273, %fd270, %fd270, %fd272;
	add.f64 	%fd274, %fd273, 0d3E112E0BE826D695;
	rsqrt.approx.f64 	%fd275, %fd274;
	mul.f64 	%fd276, %fd275, %fd275;
	mul.f64 	%fd277, %fd275, %fd276;
	// begin inline asm
	mov.b64 {%r18,%r19}, %fd18;
	// end inline asm
	shfl.sync.idx.b32	%r21|%p8, %r19, 0, 31, -1;
	shfl.sync.idx.b32	%r20|%p9, %r18, 0, 31, -1;
	// begin inline asm
	mov.b64 %fd19, {%r20,%r21};
	// end inline asm
	mul.f64 	%fd278, %fd4, %fd19;
	mul.f64 	%fd279, %fd277, %fd278;
	fma.rn.f64 	%fd280, %fd268, %fd279, %fd747;
	fma.rn.f64 	%fd281, %fd269, %fd279, %fd746;
	fma.rn.f64 	%fd282, %fd270, %fd279, %fd745;
	// begin inline asm
	mov.b64 {%r22,%r23}, %fd12;
	// end inline asm
	shfl.sync.idx.b32	%r25|%p10, %r23, 1, 31, -1;
	shfl.sync.idx.b32	%r24|%p11, %r22, 1, 31, -1;
	// begin inline asm
	mov.b64 %fd21, {%r24,%r25};
	// end inline asm
	sub.f64 	%fd283, %fd1, %fd21;
	// begin inline asm
	mov.b64 {%r26,%r27}, %fd14;
	// end inline asm
	shfl.sync.idx.b32	%r29|%p12, %r27, 1, 31, -1;
	shfl.sync.idx.b32	%r28|%p13, %r26, 1, 31, -1;
	// begin inline asm
	mov.b64 %fd23, {%r28,%r29};
	// end inline asm
	sub.f64 	%fd284, %fd2, %fd23;
	// begin inline asm
	mov.b64 {%r30,%r31}, %fd16;
	// end inline asm
	shfl.sync.idx.b32	%r33|%p14, %r31, 1, 31, -1;
	shfl.sync.idx.b32	%r32|%p15, %r30, 1, 31, -1;
	// begin inline asm
	mov.b64 %fd25, {%r32,%r33};
	// end inline asm
	sub.f64 	%fd285, %fd3, %fd25;
	mul.f64 	%fd286, %fd284, %fd284;
	fma.rn.f64 	%fd287, %fd283, %fd283, %fd286;
	fma.rn.f64 	%fd288, %fd285, %fd285, %fd287;
	add.f64 	%fd289, %fd288, 0d3E112E0BE826D695;
	rsqrt.approx.f64 	%fd290, %fd289;
	mul.f64 	%fd291, %fd290, %fd290;
	mul.f64 	%fd292, %fd290, %fd291;
	// begin inline asm
	mov.b64 {%r34,%r35}, %fd18;
	// end inline asm
	shfl.sync.idx.b32	%r37|%p16, %r35, 1, 31, -1;
	shfl.sync.idx.b32	%r36|%p17, %r34, 1, 31, -1;
	// begin inline asm
	mov.b64 %fd27, {%r36,%r37};
	// end inline asm
	mul.f64 	%fd293, %fd4, %fd27;
	mul.f64 	%fd294, %fd292, %fd293;
	fma.rn.f64 	%fd295, %fd283, %fd294, %fd280;
	fma.rn.f64 	%fd296, %fd284, %fd294, %fd281;
	fma.rn.f64 	%fd297, %fd285, %fd294, %fd282;
	// begin inline asm
	mov.b64 {%r38,%r39}, %fd12;
	// end inline asm
	shfl.sync.idx.b32	%r41|%p18, %r39, 2, 31, -1;
	shfl.sync.idx.b32	%r40|%p19, %r38, 2, 31, -1;
	// begin inline asm
	mov.b64 %fd29, {%r40,%r41};
	// end inline asm
	sub.f64 	%fd298, %fd1, %fd29;
	// begin inline asm
	mov.b64 {%r42,%r43}, %fd14;
	// end inline asm
	shfl.sync.idx.b32	%r45|%p20, %r43, 2, 31, -1;
	shfl.sync.idx.b32	%r44|%p21, %r42, 2, 31, -1;
	// begin inline asm
	mov.b64 %fd31, {%r44,%r45};
	// end inline asm
	sub.f64 	%fd299, %fd2, %fd31;
	// begin inline asm
	mov.b64 {%r46,%r47}, %fd16;
	// end inline asm
	shfl.sync.idx.b32	%r49|%p22, %r47, 2, 31, -1;
	shfl.sync.idx.b32	%r48|%p23, %r46, 2, 31, -1;
	// begin inline asm
	mov.b64 %fd33, {%r48,%r49};
	// end inline asm
	sub.f64 	%fd300, %fd3, %fd33;
	mul.f64 	%fd301, %fd299, %fd299;
	fma.rn.f64 	%fd302, %fd298, %fd298, %fd301;
	fma.rn.f64 	%fd303, %fd300, %fd300, %fd302;
	add.f64 	%fd304, %fd303, 0d3E112E0BE826D695;
	rsqrt.approx.f64 	%fd305, %fd304;
	mul.f64 	%fd306, %fd305, %fd305;
	mul.f64 	%fd307, %fd305, %fd306;
	// begin inline asm
	mov.b64 {%r50,%r51}, %fd18;
	// end inline asm
	shfl.sync.idx.b32	%r53|%p24, %r51, 2, 31, -1;
	shfl.sync.idx.b32	%r52|%p25, %r50, 2, 31, -1;
	// begin inline asm
	mov.b64 %fd35, {%r52,%r53};
	// end inline asm
	mul.f64 	%fd308, %fd4, %fd35;
	mul.f64 	%fd309, %fd307, %fd308;
	fma.rn.f64 	%fd310, %fd298, %fd309, %fd295;
	fma.rn.f64 	%fd311, %fd299, %fd309, %fd296;
	fma.rn.f64 	%fd312, %fd300, %fd309, %fd297;
	// begin inline asm
	mov.b64 {%r54,%r55}, %fd12;
	// end inline asm
	shfl.sync.idx.b32	%r57|%p26, %r55, 3, 31, -1;
	shfl.sync.idx.b32	%r56|%p27, %r54, 3, 31, -1;
	// begin inline asm
	mov.b64 %fd37, {%r56,%r57};
	// end inline asm
	sub.f64 	%fd313, %fd1, %fd37;
	// begin inline asm
	mov.b64 {%r58,%r59}, %fd14;
	// end inline asm
	shfl.sync.idx.b32	%r61|%p28, %r59, 3, 31, -1;
	shfl.sync.idx.b32	%r60|%p29, %r58, 3, 31, -1;
	// begin inline asm
	mov.b64 %fd39, {%r60,%r61};
	// end inline asm
	sub.f64 	%fd314, %fd2, %fd39;
	// begin inline asm
	mov.b64 {%r62,%r63}, %fd16;
	// end inline asm
	shfl.sync.idx.b32	%r65|%p30, %r63, 3, 31, -1;
	shfl.sync.idx.b32	%r64|%p31, %r62, 3, 31, -1;
	// begin inline asm
	mov.b64 %fd41, {%r64,%r65};
	// end inline asm
	sub.f64 	%fd315, %fd3, %fd41;
	mul.f64 	%fd316, %fd314, %fd314;
	fma.rn.f64 	%fd317, %fd313, %fd313, %fd316;
	fma.rn.f64 	%fd318, %fd315, %fd315, %fd317;
	add.f64 	%fd319, %fd318, 0d3E112E0BE826D695;
	rsqrt.approx.f64 	%fd320, %fd319;
	mul.f64 	%fd321, %fd320, %fd320;
	mul.f64 	%fd322, %fd320, %fd321;
	// begin inline asm
	mov.b64 {%r66,%r67}, %fd18;
	// end inline asm
	shfl.sync.idx.b32	%r69|%p32, %r67, 3, 31, -1;
	shfl.sync.idx.b32	%r68|%p33, %r66, 3, 31, -1;
	// begin inline asm
	mov.b64 %fd43, {%r68,%r69};
	// end inline asm
	mul.f64 	%fd323, %fd4, %fd43;
	mul.f64 	%fd324, %fd322, %fd323;
	fma.rn.f64 	%fd325, %fd313, %fd324, %fd310;
	fma.rn.f64 	%fd326, %fd314, %fd324, %fd311;
	fma.rn.f64 	%fd327, %fd315, %fd324, %fd312;
	// begin inline asm
	mov.b64 {%r70,%r71}, %fd12;
	// end inline asm
	shfl.sync.idx.b32	%r73|%p34, %r71, 4, 31, -1;
	shfl.sync.idx.b32	%r72|%p35, %r70, 4, 31, -1;
	// begin inline asm
	mov.b64 %fd45, {%r72,%r73};
	// end inline asm
	sub.f64 	%fd328, %fd1, %fd45;
	// begin inline asm
	mov.b64 {%r74,%r75}, %fd14;
	// end inline asm
	shfl.sync.idx.b32	%r77|%p36, %r75, 4, 31, -1;
	shfl.sync.idx.b32	%r76|%p37, %r74, 4, 31, -1;
	// begin inline asm
	mov.b64 %fd47, {%r76,%r77};
	// end inline asm
	sub.f64 	%fd329, %fd2, %fd47;
	// begin inline asm
	mov.b64 {%r78,%r79}, %fd16;
	// end inline asm
	shfl.sync.idx.b32	%r81|%p38, %r79, 4, 31, -1;
	shfl.sync.idx.b32	%r80|%p39, %r78, 4, 31, -1;
	// begin inline asm
	mov.b64 %fd49, {%r80,%r81};
	// end inline asm
	sub.f64 	%fd330, %fd3, %fd49;
	mul.f64 	%fd331, %fd329, %fd329;
	fma.rn.f64 	%fd332, %fd328, %fd328, %fd331;
	fma.rn.f64 	%fd333, %fd330, %fd330, %fd332;
	add.f64 	%fd334, %fd333, 0d3E112E0BE826D695;
	rsqrt.approx.f64 	%fd335, %fd334;
	mul.f64 	%fd336, %fd335, %fd335;
	mul.f64 	%fd337, %fd335, %fd336;
	// begin inline asm
	mov.b64 {%r82,%r83}, %fd18;
	// end inline asm
	shfl.sync.idx.b32	%r85|%p40, %r83, 4, 31, -1;
	shfl.sync.idx.b32	%r84|%p41, %r82, 4, 31, -1;
	// begin inline asm
	mov.b64 %fd51, {%r84,%r85};
	// end inline asm
	mul.f64 	%fd338, %fd4, %fd51;
	mul.f64 	%fd339, %fd337, %fd338;
	fma.rn.f64 	%fd340, %fd328, %fd339, %fd325;
	fma.rn.f64 	%fd341, %fd329, %fd339, %fd326;
	fma.rn.f64 	%fd342, %fd330, %fd339, %fd327;
	// begin inline asm
	mov.b64 {%r86,%r87}, %fd12;
	// end inline asm
	shfl.sync.idx.b32	%r89|%p42, %r87, 5, 31, -1;
	shfl.sync.idx.b32	%r88|%p43, %r86, 5, 31, -1;
	// begin inline asm
	mov.b64 %fd53, {%r88,%r89};
	// end inline asm
	sub.f64 	%fd343, %fd1, %fd53;
	// begin inline asm
	mov.b64 {%r90,%r91}, %fd14;
	// end inline asm
	shfl.sync.idx.b32	%r93|%p44, %r91, 5, 31, -1;
	shfl.sync.idx.b32	%r92|%p45, %r90, 5, 31, -1;
	// begin inline asm
	mov.b64 %fd55, {%r92,%r93};
	// end inline asm
	sub.f64 	%fd344, %fd2, %fd55;
	// begin inline asm
	mov.b64 {%r94,%r95}, %fd16;
	// end inline asm
	shfl.sync.idx.b32	%r97|%p46, %r95, 5, 31, -1;
	shfl.sync.idx.b32	%r96|%p47, %r94, 5, 31, -1;
	// begin inline asm
	mov.b64 %fd57, {%r96,%r97};
	// end inline asm
	sub.f64 	%fd345, %fd3, %fd57;
	mul.f64 	%fd346, %fd344, %fd344;
	fma.rn.f64 	%fd347, %fd343, %fd343, %fd346;
	fma.rn.f64 	%fd348, %fd345, %fd345, %fd347;
	add.f64 	%fd349, %fd348, 0d3E112E0BE826D695;
	rsqrt.approx.f64 	%fd350, %fd349;
	mul.f64 	%fd351, %fd350, %fd350;
	mul.f64 	%fd352, %fd350, %fd351;
	// begin inline asm
	mov.b64 {%r98,%r99}, %fd18;
	// end inline asm
	shfl.sync.idx.b32	%r101|%p48, %r99, 5, 31, -1;
	shfl.sync.idx.b32	%r100|%p49, %r98, 5, 31, -1;
	// begin inline asm
	mov.b64 %fd59, {%r100,%r101};
	// end inline asm
	mul.f64 	%fd353, %fd4, %fd59;
	mul.f64 	%fd354, %fd352, %fd353;
	fma.rn.f64 	%fd355, %fd343, %fd354, %fd340;
	fma.rn.f64 	%fd356, %fd344, %fd354, %fd341;
	fma.rn.f64 	%fd357, %fd345, %fd354, %fd342;
	// begin inline asm
	mov.b64 {%r102,%r103}, %fd12;
	// end inline asm
	shfl.sync.idx.b32	%r105|%p50, %r103, 6, 31, -1;
	shfl.sync.idx.b32	%r104|%p51, %r102, 6, 31, -1;
	// begin inline asm
	mov.b64 %fd61, {%r104,%r105};
	// end inline asm
	sub.f64 	%fd358, %fd1, %fd61;
	// begin inline asm
	mov.b64 {%r106,%r107}, %fd14;
	// end inline asm
	shfl.sync.idx.b32	%r109|%p52, %r107, 6, 31, -1;
	shfl.sync.idx.b32	%r108|%p53, %r106, 6, 31, -1;
	// begin inline asm
	mov.b64 %fd63, {%r108,%r109};
	// end inline asm
	sub.f64 	%fd359, %fd2, %fd63;
	// begin inline asm
	mov.b64 {%r110,%r111}, %fd16;
	// end inline asm
	shfl.sync.idx.b32	%r113|%p54, %r111, 6, 31, -1;
	shfl.sync.idx.b32	%r112|%p55, %r110, 6, 31, -1;
	// begin inline asm
	mov.b64 %fd65, {%r112,%r113};
	// end inline asm
	sub.f64 	%fd360, %fd3, %fd65;
	mul.f64 	%fd361, %fd359, %fd359;
	fma.rn.f64 	%fd362, %fd358, %fd358, %fd361;
	fma.rn.f64 	%fd363, %fd360, %fd360, %fd362;
	add.f64 	%fd364, %fd363, 0d3E112E0BE826D695;
	rsqrt.approx.f64 	%fd365, %fd364;
	mul.f64 	%fd366, %fd365, %fd365;
	mul.f64 	%fd367, %fd365, %fd366;
	// begin inline asm
	mov.b64 {%r114,%r115}, %fd18;
	// end inline asm
	shfl.sync.idx.b32	%r117|%p56, %r115, 6, 31, -1;
	shfl.sync.idx.b32	%r116|%p57, %r114, 6, 31, -1;
	// begin inline asm
	mov.b64 %fd67, {%r116,%r117};
	// end inline asm
	mul.f64 	%fd368, %fd4, %fd67;
	mul.f64 	%fd369, %fd367, %fd368;
	fma.rn.f64 	%fd370, %fd358, %fd369, %fd355;
	fma.rn.f64 	%fd371, %fd359, %fd369, %fd356;
	fma.rn.f64 	%fd372, %fd360, %fd369, %fd357;
	// begin inline asm
	mov.b64 {%r118,%r119}, %fd12;
	// end inline asm
	shfl.sync.idx.b32	%r121|%p58, %r119, 7, 31, -1;
	shfl.sync.idx.b32	%r120|%p59, %r118, 7, 31, -1;
	// begin inline asm
	mov.b64 %fd69, {%r120,%r121};
	// end inline asm
	sub.f64 	%fd373, %fd1, %fd69;
	// begin inline asm
	mov.b64 {%r122,%r123}, %fd14;
	// end inline asm
	shfl.sync.idx.b32	%r125|%p60, %r123, 7, 31, -1;
	shfl.sync.idx.b32	%r124|%p61, %r122, 7, 31, -1;
	// begin inline asm
	mov.b64 %fd71, {%r124,%r125};
	// end inline asm
	sub.f64 	%fd374, %fd2, %fd71;
	// begin inline asm
	mov.b64 {%r126,%r127}, %fd16;
	// end inline asm
	shfl.sync.idx.b32	%r129|%p62, %r127, 7, 31, -1;
	shfl.sync.idx.b32	%r128|%p63, %r126, 7, 31, -1;
	// begin inline asm
	mov.b64 %fd73, {%r128,%r129};
	// end inline asm
	sub.f64 	%fd375, %fd3, %fd73;
	mul.f64 	%fd376, %fd374, %fd374;
	fma.rn.f64 	%fd377, %fd373, %fd373, %fd376;
	fma.rn.f64 	%fd378, %fd375, %fd375, %fd377;
	add.f64 	%fd379, %fd378, 0d3E112E0BE826D695;
	rsqrt.approx.f64 	%fd380, %fd379;
	mul.f64 	%fd381, %fd380, %fd380;
	mul.f64 	%fd382, %fd380, %fd381;
	// begin inline asm
	mov.b64 {%r130,%r131}, %fd18;
	// end inline asm
	shfl.sync.idx.b32	%r133|%p64, %r131, 7, 31, -1;
	shfl.sync.idx.b32	%r132|%p65, %r130, 7, 31, -1;
	// begin inline asm
	mov.b64 %fd75, {%r132,%r133};
	// end inline asm
	mul.f64 	%fd383, %fd4, %fd75;
	mul.f64 	%fd384, %fd382, %fd383;
	fma.rn.f64 	%fd385, %fd373, %fd384, %fd370;
	fma.rn.f64 	%fd386, %fd374, %fd384, %fd371;
	fma.rn.f64 	%fd387, %fd375, %fd384, %fd372;
	// begin inline asm
	mov.b64 {%r134,%r135}, %fd12;
	// end inline asm
	shfl.sync.idx.b32	%r137|%p66, %r135, 8, 31, -1;
	shfl.sync.idx.b32	%r136|%p67, %r134, 8, 31, -1;
	// begin inline asm
	mov.b64 %fd77, {%r136,%r137};
	// end inline asm
	sub.f64 	%fd388, %fd1, %fd77;
	// begin inline asm
	mov.b64 {%r138,%r139}, %fd14;
	// end inline asm
	shfl.sync.idx.b32	%r141|%p68, %r139, 8, 31, -1;
	shfl.sync.idx.b32	%r140|%p69, %r138, 8, 31, -1;
	// begin inline asm
	mov.b64 %fd79, {%r140,%r141};
	// end inline asm
	sub.f64 	%fd389, %fd2, %fd79;
	// begin inline asm
	mov.b64 {%r142,%r143}, %fd16;
	// end inline asm
	shfl.sync.idx.b32	%r145|%p70, %r143, 8, 31, -1;
	shfl.sync.idx.b32	%r144|%p71, %r142, 8, 31, -1;
	// begin inline asm
	mov.b64 %fd81, {%r144,%r145};
	// end inline asm
	sub.f64 	%fd390, %fd3, %fd81;
	mul.f64 	%fd391, %fd389, %fd389;
	fma.rn.f64 	%fd392, %fd388, %fd388, %fd391;
	fma.rn.f64 	%fd393, %fd390, %fd390, %fd392;
	add.f64 	%fd394, %fd393, 0d3E112E0BE826D695;
	rsqrt.approx.f64 	%fd395, %fd394;
	mul.f64 	%fd396, %fd395, %fd395;
	mul.f64 	%fd397, %fd395, %fd396;
	// begin inline asm
	mov.b64 {%r146,%r147}, %fd18;
	// end inline asm
	shfl.sync.idx.b32	%r149|%p72, %r147, 8, 31, -1;
	shfl.sync.idx.b32	%r148|%p73, %r146, 8, 31, -1;
	// begin inline asm
	mov.b64 %fd83, {%r148,%r149};
	// end inline asm
	mul.f64 	%fd398, %fd4, %fd83;
	mul.f64 	%fd399, %fd397, %fd398;
	fma.rn.f64 	%fd400, %fd388, %fd399, %fd385;
	fma.rn.f64 	%fd401, %fd389, %fd399, %fd386;
	fma.rn.f64 	%fd402, %fd390, %fd399, %fd387;
	// begin inline asm
	mov.b64 {%r150,%r151}, %fd12;
	// end inline asm
	shfl.sync.idx.b32	%r153|%p74, %r151, 9, 31, -1;
	shfl.sync.idx.b32	%r152|%p75, %r150, 9, 31, -1;
	// begin inline asm
	mov.b64 %fd85, {%r152,%r153};
	// end inline asm
	sub.f64 	%fd403, %fd1, %fd85;
	// begin inline asm
	mov.b64 {%r154,%r155}, %fd14;
	// end inline asm
	shfl.sync.idx.b32	%r157|%p76, %r155, 9, 31, -1;
	shfl.sync.idx.b32	%r156|%p77, %r154, 9, 31, -1;
	// begin inline asm
	mov.b64 %fd87, {%r156,%r157};
	// end inline asm
	sub.f64 	%fd404, %fd2, %fd87;
	// begin inline asm
	mov.b64 {%r158,%r159}, %fd16;
	// end inline asm
	shfl.sync.idx.b32	%r161|%p78, %r159, 9, 31, -1;
	shfl.sync.idx.b32	%r160|%p79, %r158, 9, 31, -1;
	// begin inline asm
	mov.b64 %fd89, {%r160,%r161};
	// end inline asm
	sub.f64 	%fd405, %fd3, %fd89;
	mul.f64 	%fd406, %fd404, %fd404;
	fma.rn.f64 	%fd407, %fd403, %fd403, %fd406;
	fma.rn.f64 	%fd408, %fd405, %fd405, %fd407;
	add.f64 	%fd409, %fd408, 0d3E112E0BE826D695;
	rsqrt.approx.f64 	%fd410, %fd409;
	mul.f64 	%fd411, %fd410, %fd410;
	mul.f64 	%fd412, %fd410, %fd411;
	// begin inline asm
	mov.b64 {%r162,%r163}, %fd18;
	// end inline asm
	shfl.sync.idx.b32	%r165|%p80, %r163, 9, 31, -1;
	shfl.sync.idx.b32	%r164|%p81, %r162, 9, 31, -1;
	// begin inline asm
	mov.b64 %fd91, {%r164,%r165};
	// end inline asm
	mul.f64 	%fd413, %fd4, %fd91;
	mul.f64 	%fd414, %fd412, %fd413;
	fma.rn.f64 	%fd415, %fd403, %fd414, %fd400;
	fma.rn.f64 	%fd416, %fd404, %fd414, %fd401;
	fma.rn.f64 	%fd417, %fd405, %fd414, %fd402;
	// begin inline asm
	mov.b64 {%r166,%r167}, %fd12;
	// end inline asm
	shfl.sync.idx.b32	%r169|%p82, %r167, 10, 31, -1;
	shfl.sync.idx.b32	%r168|%p83, %r166, 10, 31, -1;
	// begin inline asm
	mov.b64 %fd93, {%r168,%r169};
	// end inline asm
	sub.f64 	%fd418, %fd1, %fd93;
	// begin inline asm
	mov.b64 {%r170,%r171}, %fd14;
	// end inline asm
	shfl.sync.idx.b32	%r173|%p84, %r171, 10, 31, -1;
	shfl.sync.idx.b32	%r172|%p85, %r170, 10, 31, -1;
	// begin inline asm
	mov.b64 %fd95, {%r172,%r173};
	// end inline asm
	sub.f64 	%fd419, %fd2, %fd95;
	// begin inline asm
	mov.b64 {%r174,%r175}, %fd16;
	// end inline asm
	shfl.sync.idx.b32	%r177|%p86, %r175, 10, 31, -1;
	shfl.sync.idx.b32	%r176|%p87, %r174, 10, 31, -1;
	// begin inline asm
	mov.b64 %fd97, {%r176,%r177};
	// end inline asm
	sub.f64 	%fd420, %fd3, %fd97;
	mul.f64 	%fd421, %fd419, %fd419;
	fma.rn.f64 	%fd422, %fd418, %fd418, %fd421;
	fma.rn.f64 	%fd423, %fd420, %fd420, %fd422;
	add.f64 	%fd424, %fd423, 0d3E112E0BE826D695;
	rsqrt.approx.f64 	%fd425, %fd424;
	mul.f64 	%fd426, %fd425, %fd425;
	mul.f64 	%fd427, %fd425, %fd426;
	// begin inline asm
	mov.b64 {%r178,%r179}, %fd18;
	// end inline asm
	shfl.sync.idx.b32	%r181|%p88, %r179, 10, 31, -1;
	shfl.sync.idx.b32	%r180|%p89, %r178, 10, 31, -1;
	// begin inline asm
	mov.b64 %fd99, {%r180,%r181};
	// end inline asm
	mul.f64 	%fd428, %fd4, %fd99;
	mul.f64 	%fd429, %fd427, %fd428;
	fma.rn.f64 	%fd430, %fd418, %fd429, %fd415;
	fma.rn.f64 	%fd431, %fd419, %fd429, %fd416;
	fma.rn.f64 	%fd432, %fd420, %fd429, %fd417;
	// begin inline asm
	mov.b64 {%r182,%r183}, %fd12;
	// end inline asm
	shfl.sync.idx.b32	%r185|%p90, %r183, 11, 31, -1;
	shfl.sync.idx.b32	%r184|%p91, %r182, 11, 31, -1;
	// begin inline asm
	mov.b64 %fd101, {%r184,%r185};
	// end inline asm
	sub.f64 	%fd433, %fd1, %fd101;
	// begin inline asm
	mov.b64 {%r186,%r187}, %fd14;
	// end inline asm
	shfl.sync.idx.b32	%r189|%p92, %r187, 11, 31, -1;
	shfl.sync.idx.b32	%r188|%p93, %r186, 11, 31, -1;
	// begin inline asm
	mov.b64 %fd103, {%r188,%r189};
	// end inline asm
	sub.f64 	%fd434, %fd2, %fd103;
	// begin inline asm
	mov.b64 {%r190,%r191}, %fd16;
	// end inline asm
	shfl.sync.idx.b32	%r193|%p94, %r191, 11, 31, -1;
	shfl.sync.idx.b32	%r192|%p95, %r190, 11, 31, -1;
	// begin inline asm
	mov.b64 %fd105, {%r192,%r193};
	// end inline asm
	sub.f64 	%fd435, %fd3, %fd105;
	mul.f64 	%fd436, %fd434, %fd434;
	fma.rn.f64 	%fd437, %fd433, %fd433, %fd436;
	fma.rn.f64 	%fd438, %fd435, %fd435, %fd437;
	add.f64 	%fd439, %fd438, 0d3E112E0BE826D695;
	rsqrt.approx.f64 	%fd440, %fd439;
	mul.f64 	%fd441, %fd440, %fd440;
	mul.f64 	%fd442, %fd440, %fd441;
	// begin inline asm
	mov.b64 {%r194,%r195}, %fd18;
	// end inline asm
	shfl.sync.idx.b32	%r197|%p96, %r195, 11, 31, -1;
	shfl.sync.idx.b32	%r196|%p97, %r194, 11, 31, -1;
	// begin inline asm
	mov.b64 %fd107, {%r196,%r197};
	// end inline asm
	mul.f64 	%fd443, %fd4, %fd107;
	mul.f64 	%fd444, %fd442, %fd443;
	fma.rn.f64 	%fd445, %fd433, %fd444, %fd430;
	fma.rn.f64 	%fd446, %fd434, %fd444, %fd431;
	fma.rn.f64 	%fd447, %fd435, %fd444, %fd432;
	// begin inline asm
	mov.b64 {%r198,%r199}, %fd12;
	// end inline asm
	shfl.sync.idx.b32	%r201|%p98, %r199, 12, 31, -1;
	shfl.sync.idx.b32	%r200|%p99, %r198, 12, 31, -1;
	// begin inline asm
	mov.b64 %fd109, {%r200,%r201};
	// end inline asm
	sub.f64 	%fd448, %fd1, %fd109;
	// begin inline asm
	mov.b64 {%r202,%r203}, %fd14;
	// end inline asm
	shfl.sync.idx.b32	%r205|%p100, %r203, 12, 31, -1;
	shfl.sync.idx.b32	%r204|%p101, %r202, 12, 31, -1;
	// begin inline asm
	mov.b64 %fd111, {%r204,%r205};
	// end inline asm
	sub.f64 	%fd449, %fd2, %fd111;
	// begin inline asm
	mov.b64 {%r206,%r207}, %fd16;
	// end inline asm
	shfl.sync.idx.b32	%r209|%p102, %r207, 12, 31, -1;
	shfl.sync.idx.b32	%r208|%p103, %r206, 12, 31, -1;
	// begin inline asm
	mov.b64 %fd113, {%r208,%r209};
	// end inline asm
	sub.f64 	%fd450, %fd3, %fd113;
	mul.f64 	%fd451, %fd449, %fd449;
	fma.rn.f64 	%fd452, %fd448, %fd448, %fd451;
	fma.rn.f64 	%fd453, %fd450, %fd450, %fd452;
	add.f64 	%fd454, %fd453, 0d3E112E0BE826D695;
	rsqrt.approx.f64 	%fd455, %fd454;
	mul.f64 	%fd456, %fd455, %fd455;
	mul.f64 	%fd457, %fd455, %fd456;
	// begin inline asm
	mov.b64 {%r210,%r211}, %fd18;
	// end inline asm
	shfl.sync.idx.b32	%r213|%p104, %r211, 12, 31, -1;
	shfl.sync.idx.b32	%r212|%p105, %r210, 12, 31, -1;
	// begin inline asm
	mov.b64 %fd115, {%r212,%r213};
	// end inline asm
	mul.f64 	%fd458, %fd4, %fd115;
	mul.f64 	%fd459, %fd457, %fd458;
	fma.rn.f64 	%fd460, %fd448, %fd459, %fd445;
	fma.rn.f64 	%fd461, %fd449, %fd459, %fd446;
	fma.rn.f64 	%fd462, %fd450, %fd459, %fd447;
	// begin inline asm
	mov.b64 {%r214,%r215}, %fd12;
	// end inline asm
	shfl.sync.idx.b32	%r217|%p106, %r215, 13, 31, -1;
	shfl.sync.idx.b32	%r216|%p107, %r214, 13, 31, -1;
	// begin inline asm
	mov.b64 %fd117, {%r216,%r217};
	// end inline asm
	sub.f64 	%fd463, %fd1, %fd117;
	// begin inline asm
	mov.b64 {%r218,%r219}, %fd14;
	// end inline asm
	shfl.sync.idx.b32	%r221|%p108, %r219, 13, 31, -1;
	shfl.sync.idx.b32	%r220|%p109, %r218, 13, 31, -1;
	// begin inline asm
	mov.b64 %fd119, {%r220,%r221};
	// end inline asm
	sub.f64 	%fd464, %fd2, %fd119;
	// begin inline asm
	mov.b64 {%r222,%r223}, %fd16;
	// end inline asm
	shfl.sync.idx.b32	%r225|%p110, %r223, 13, 31, -1;
	shfl.sync.idx.b32	%r224|%p111, %r222, 13, 31, -1;
	// begin inline asm
	mov.b64 %fd121, {%r224,%r225};
	// end inline asm
	sub.f64 	%fd465, %fd3, %fd121;
	mul.f64 	%fd466, %fd464, %fd464;
	fma.rn.f64 	%fd467, %fd463, %fd463, %fd466;
	fma.rn.f64 	%fd468, %fd465, %fd465, %fd467;
	add.f64 	%fd469, %fd468, 0d3E112E0BE826D695;
	rsqrt.approx.f64 	%fd470, %fd469;
	mul.f64 	%fd471, %fd470, %fd470;
	mul.f64 	%fd472, %fd470, %fd471;
	// begin inline asm
	mov.b64 {%r226,%r227}, %fd18;
	// end inline asm
	shfl.sync.idx.b32	%r229|%p112, %r227, 13, 31, -1;
	shfl.sync.idx.b32	%r228|%p113, %r226, 13, 31, -1;
	// begin inline asm
	mov.b64 %fd123, {%r228,%r229};
	// end inline asm
	mul.f64 	%fd473, %fd4, %fd123;
	mul.f64 	%fd474, %fd472, %fd473;
	fma.rn.f64 	%fd475, %fd463, %fd474, %fd460;
	fma.rn.f64 	%fd476, %fd464, %fd474, %fd461;
	fma.rn.f64 	%fd477, %fd465, %fd474, %fd462;
	// begin inline asm
	mov.b64 {%r230,%r231}, %fd12;
	// end inline asm
	shfl.sync.idx.b32	%r233|%p114, %r231, 14, 31, -1;
	shfl.sync.idx.b32	%r232|%p115, %r230, 14, 31, -1;
	// begin inline asm
	mov.b64 %fd125, {%r232,%r233};
	// end inline asm
	sub.f64 	%fd478, %fd1, %fd125;
	// begin inline asm
	mov.b64 {%r234,%r235}, %fd14;
	// end inline asm
	shfl.sync.idx.b32	%r237|%p116, %r235, 14, 31, -1;
	shfl.sync.idx.b32	%r236|%p117, %r234, 14, 31, -1;
	// begin inline asm
	mov.b64 %fd127, {%r236,%r237};
	// end inline asm
	sub.f64 	%fd479, %fd2, %fd127;
	// begin inline asm
	mov.b64 {%r238,%r239}, %fd16;
	// end inline asm
	shfl.sync.idx.b32	%r241|%p118, %r239, 14, 31, -1;
	shfl.sync.idx.b32	%r240|%p119, %r238, 14, 31, -1;
	// begin inline asm
	mov.b64 %fd129, {%r240,%r241};
	// end inline asm
	sub.f64 	%fd480, %fd3, %fd129;
	mul.f64 	%fd481, %fd479, %fd479;
	fma.rn.f64 	%fd482, %fd478, %fd478, %fd481;
	fma.rn.f64 	%fd483, %fd480, %fd480, %fd482;
	add.f64 	%fd484, %fd483, 0d3E112E0BE826D695;
	rsqrt.approx.f64 	%fd485, %fd484;
	mul.f64 	%fd486, %fd485, %fd485;
	mul.f64 	%fd487, %fd485, %fd486;
	// begin inline asm
	mov.b64 {%r242,%r243}, %fd18;
	// end inline asm
	shfl.sync.idx.b32	%r245|%p120, %r243, 14, 31, -1;
	shfl.sync.idx.b32	%r244|%p121, %r242, 14, 31, -1;
	// begin inline asm
	mov.b64 %fd131, {%r244,%r245};
	// end inline asm
	mul.f64 	%fd488, %fd4, %fd131;
	mul.f64 	%fd489, %fd487, %fd488;
	fma.rn.f64 	%fd490, %fd478, %fd489, %fd475;
	fma.rn.f64 	%fd491, %fd479, %fd489, %fd476;
	fma.rn.f64 	%fd492, %fd480, %fd489, %fd477;
	// begin inline asm
	mov.b64 {%r246,%r247}, %fd12;
	// end inline asm
	shfl.sync.idx.b32	%r249|%p122, %r247, 15, 31, -1;
	shfl.sync.idx.b32	%r248|%p123, %r246, 15, 31, -1;
	// begin inline asm
	mov.b64 %fd133, {%r248,%r249};
	// end inline asm
	sub.f64 	%fd493, %fd1, %fd133;
	// begin inline asm
	mov.b64 {%r250,%r251}, %fd14;
	// end inline asm
	shfl.sync.idx.b32	%r253|%p124, %r251, 15, 31, -1;
	shfl.sync.idx.b32	%r252|%p125, %r250, 15, 31, -1;
	// begin inline asm
	mov.b64 %fd135, {%r252,%r253};
	// end inline asm
	sub.f64 	%fd494, %fd2, %fd135;
	// begin inline asm
	mov.b64 {%r254,%r255}, %fd16;
	// end inline asm
	shfl.sync.idx.b32	%r257|%p126, %r255, 15, 31, -1;
	shfl.sync.idx.b32	%r256|%p127, %r254, 15, 31, -1;
	// begin inline asm
	mov.b64 %fd137, {%r256,%r257};
	// end inline asm
	sub.f64 	%fd495, %fd3, %fd137;
	mul.f64 	%fd496, %fd494, %fd494;
	fma.rn.f64 	%fd497, %fd493, %fd493, %fd496;
	fma.rn.f64 	%fd498, %fd495, %fd495, %fd497;
	add.f64 	%fd499, %fd498, 0d3E112E0BE826D695;
	rsqrt.approx.f64 	%fd500, %fd499;
	mul.f64 	%fd501, %fd500, %fd500;
	mul.f64 	%fd502, %fd500, %fd501;
	// begin inline asm
	mov.b64 {%r258,%r259}, %fd18;
	// end inline asm
	shfl.sync.idx.b32	%r261|%p128, %r259, 15, 31, -1;
	shfl.sync.idx.b32	%r260|%p129, %r258, 15, 31, -1;
	// begin inline asm
	mov.b64 %fd139, {%r260,%r261};
	// end inline asm
	mul.f64 	%fd503, %fd4, %fd139;
	mul.f64 	%fd504, %fd502, %fd503;
	fma.rn.f64 	%fd505, %fd493, %fd504, %fd490;
	fma.rn.f64 	%fd506, %fd494, %fd504, %fd491;
	fma.rn.f64 	%fd507, %fd495, %fd504, %fd492;
	// begin inline asm
	mov.b64 {%r262,%r263}, %fd12;
	// end inline asm
	shfl.sync.idx.b32	%r265|%p130, %r263, 16, 31, -1;
	shfl.sync.idx.b32	%r264|%p131, %r262, 16, 31, -1;
	// begin inline asm
	mov.b64 %fd141, {%r264,%r265};
	// end inline asm
	sub.f64 	%fd508, %fd1, %fd141;
	// begin inline asm
	mov.b64 {%r266,%r267}, %fd14;
	// end inline asm
	shfl.sync.idx.b32	%r269|%p132, %r267, 16, 31, -1;
	shfl.sync.idx.b32	%r268|%p133, %r266, 16, 31, -1;
	// begin inline asm
	mov.b64 %fd143, {%r268,%r269};
	// end inline asm
	sub.f64 	%fd509, %fd2, %fd143;
	// begin inline asm
	mov.b64 {%r270,%r271}, %fd16;
	// end inline asm
	shfl.sync.idx.b32	%r273|%p134, %r271, 16, 31, -1;
	shfl.sync.idx.b32	%r272|%p135, %r270, 16, 31, -1;
	// begin inline asm
	mov.b64 %fd145, {%r272,%r273};
	// end inline asm
	sub.f64 	%fd510, %fd3, %fd145;
	mul.f64 	%fd511, %fd509, %fd509;
	fma.rn.f64 	%fd512, %fd508, %fd508, %fd511;
	fma.rn.f64 	%fd513, %fd510, %fd510, %fd512;
	add.f64 	%fd514, %fd513, 0d3E112E0BE826D695;
	rsqrt.approx.f64 	%fd515, %fd514;
	mul.f64 	%fd516, %fd515, %fd515;
	mul.f64 	%fd517, %fd515, %fd516;
	// begin inline asm
	mov.b64 {%r274,%r275}, %fd18;
	// end inline asm
	shfl.sync.idx.b32	%r277|%p136, %r275, 16, 31, -1;
	shfl.sync.idx.b32	%r276|%p137, %r274, 16, 31, -1;
	// begin inline asm
	mov.b64 %fd147, {%r276,%r277};
	// end inline asm
	mul.f64 	%fd518, %fd4, %fd147;
	mul.f64 	%fd519, %fd517, %fd518;
	fma.rn.f64 	%fd520, %fd508, %fd519, %fd505;
	fma.rn.f64 	%fd521, %fd509, %fd519, %fd506;
	fma.rn.f64 	%fd522, %fd510, %fd519, %fd507;
	// begin inline asm
	mov.b64 {%r278,%r279}, %fd12;
	// end inline asm
	shfl.sync.idx.b32	%r281|%p138, %r279, 17, 31, -1;
	shfl.sync.idx.b32	%r280|%p139, %r278, 17, 31, -1;
	// begin inline asm
	mov.b64 %fd149, {%r280,%r281};
	// end inline asm
	sub.f64 	%fd523, %fd1, %fd149;
	// begin inline asm
	mov.b64 {%r282,%r283}, %fd14;
	// end inline asm
	shfl.sync.idx.b32	%r285|%p140, %r283, 17, 31, -1;
	shfl.sync.idx.b32	%r284|%p141, %r282, 17, 31, -1;
	// begin inline asm
	mov.b64 %fd151, {%r284,%r285};
	// end inline asm
	sub.f64 	%fd524, %fd2, %fd151;
	// begin inline asm
	mov.b64 {%r286,%r287}, %fd16;
	// end inline asm
	shfl.sync.idx.b32	%r289|%p142, %r287, 17, 31, -1;
	shfl.sync.idx.b32	%r288|%p143, %r286, 17, 31, -1;
	// begin inline asm
	mov.b64 %fd153, {%r288,%r289};
	// end inline asm
	sub.f64 	%fd525, %fd3, %fd153;
	mul.f64 	%fd526, %fd524, %fd524;
	fma.rn.f64 	%fd527, %fd523, %fd523, %fd526;
	fma.rn.f64 	%fd528, %fd525, %fd525, %fd527;
	add.f64 	%fd529, %fd528, 0d3E112E0BE826D695;
	rsqrt.approx.f64 	%fd530, %fd529;
	mul.f64 	%fd531, %fd530, %fd530;
	mul.f64 	%fd532, %fd530, %fd531;
	// begin inline asm
	mov.b64 {%r290,%r291}, %fd18;
	// end inline asm
	shfl.sync.idx.b32	%r293|%p144, %r291, 17, 31, -1;
	shfl.sync.idx.b32	%r292|%p145, %r290, 17, 31, -1;
	// begin inline asm
	mov.b64 %fd155, {%r292,%r293};
	// end inline asm
	mul.f64 	%fd533, %fd4, %fd155;
	mul.f64 	%fd534, %fd532, %fd533;
	fma.rn.f64 	%fd535, %fd523, %fd534, %fd520;
	fma.rn.f64 	%fd536, %fd524, %fd534, %fd521;
	fma.rn.f64 	%fd537, %fd525, %fd534, %fd522;
	// begin inline asm
	mov.b64 {%r294,%r295}, %fd12;
	// end inline asm
	shfl.sync.idx.b32	%r297|%p146, %r295, 18, 31, -1;
	shfl.sync.idx.b32	%r296|%p147, %r294, 18, 31, -1;
	// begin inline asm
	mov.b64 %fd157, {%r296,%r297};
	// end inline asm
	sub.f64 	%fd538, %fd1, %fd157;
	// begin inline asm
	mov.b64 {%r298,%r299}, %fd14;
	// end inline asm
	shfl.sync.idx.b32	%r301|%p148, %r299, 18, 31, -1;
	shfl.sync.idx.b32	%r300|%p149, %r298, 18, 31, -1;
	// begin inline asm
	mov.b64 %fd159, {%r300,%r301};
	// end inline asm
	sub.f64 	%fd539, %fd2, %fd159;
	// begin inline asm
	mov.b64 {%r302,%r303}, %fd16;
	// end inline asm
	shfl.sync.idx.b32	%r305|%p150, %r303, 18, 31, -1;
	shfl.sync.idx.b32	%r304|%p151, %r302, 18, 31, -1;
	// begin inline asm
	mov.b64 %fd161, {%r304,%r305};
	// end inline asm
	sub.f64 	%fd540, %fd3, %fd161;
	mul.f64 	%fd541, %fd539, %fd539;
	fma.rn.f64 	%fd542, %fd538, %fd538, %fd541;
	fma.rn.f64 	%fd543, %fd540, %fd540, %fd542;
	add.f64 	%fd544, %fd543, 0d3E112E0BE826D695;
	rsqrt.approx.f64 	%fd545, %fd544;
	mul.f64 	%fd546, %fd545, %fd545;
	mul.f64 	%fd547, %fd545, %fd546;
	// begin inline asm
	mov.b64 {%r306,%r307}, %fd18;
	// end inline asm
	shfl.sync.idx.b32	%r309|%p152, %r307, 18, 31, -1;
	shfl.sync.idx.b32	%r308|%p153, %r306, 18, 31, -1;
	// begin inline asm
	mov.b64 %fd163, {%r308,%r309};
	// end inline asm
	mul.f64 	%fd548, %fd4, %fd163;
	mul.f64 	%fd549, %fd547, %fd548;
	fma.rn.f64 	%fd550, %fd538, %fd549, %fd535;
	fma.rn.f64 	%fd551, %fd539, %fd549, %fd536;
	fma.rn.f64 	%fd552, %fd540, %fd549, %fd537;
	// begin inline asm
	mov.b64 {%r310,%r311}, %fd12;
	// end inline asm
	shfl.sync.idx.b32	%r313|%p154, %r311, 19, 31, -1;
	shfl.sync.idx.b32	%r312|%p155, %r310, 19, 31, -1;
	// begin inline asm
	mov.b64 %fd165, {%r312,%r313};
	// end inline asm
	sub.f64 	%fd553, %fd1, %fd165;
	// begin inline asm
	mov.b64 {%r314,%r315}, %fd14;
	// end inline asm
	shfl.sync.idx.b32	%r317|%p156, %r315, 19, 31, -1;
	shfl.sync.idx.b32	%r316|%p157, %r314, 19, 31, -1;
	// begin inline asm
	mov.b64 %fd167, {%r316,%r317};
	// end inline asm
	sub.f64 	%fd554, %fd2, %fd167;
	// begin inline asm
	mov.b64 {%r318,%r319}, %fd16;
	// end inline asm
	shfl.sync.idx.b32	%r321|%p158, %r319, 19, 31, -1;
	shfl.sync.idx.b32	%r320|%p159, %r318, 19, 31, -1;
	// begin inline asm
	mov.b64 %fd169, {%r320,%r321};
	// end inline asm
	sub.f64 	%fd555, %fd3, %fd169;
	mul.f64 	%fd556, %fd554, %fd554;
	fma.rn.f64 	%fd557, %fd553, %fd553, %fd556;
	fma.rn.f64 	%fd558, %fd555, %fd555, %fd557;
	add.f64 	%fd559, %fd558, 0d3E112E0BE826D695;
	rsqrt.approx.f64 	%fd560, %fd559;
	mul.f64 	%fd561, %fd560, %fd560;
	mul.f64 	%fd562, %fd560, %fd561;
	// begin inline asm
	mov.b64 {%r322,%r323}, %fd18;
	// end inline asm
	shfl.sync.idx.b32	%r325|%p160, %r323, 19, 31, -1;
	shfl.sync.idx.b32	%r324|%p161, %r322, 19, 31, -1;
	// begin inline asm
	mov.b64 %fd171, {%r324,%r325};
	// end inline asm
	mul.f64 	%fd563, %fd4, %fd171;
	mul.f64 	%fd564, %fd562, %fd563;
	fma.rn.f64 	%fd565, %fd553, %fd564, %fd550;
	fma.rn.f64 	%fd566, %fd554, %fd564, %fd551;
	fma.rn.f64 	%fd567, %fd555, %fd564, %fd552;
	// begin inline asm
	mov.b64 {%r326,%r327}, %fd12;
	// end inline asm
	shfl.sync.idx.b32	%r329|%p162, %r327, 20, 31, -1;
	shfl.sync.idx.b32	%r328|%p163, %r326, 20, 31, -1;
	// begin inline asm
	mov.b64 %fd173, {%r328,%r329};
	// end inline asm
	sub.f64 	%fd568, %fd1, %fd173;
	// begin inline asm
	mov.b64 {%r330,%r331}, %fd14;
	// end inline asm
	shfl.sync.idx.b32	%r333|%p164, %r331, 20, 31, -1;
	shfl.sync.idx.b32	%r332|%p165, %r330, 20, 31, -1;
	// begin inline asm
	mov.b64 %fd175, {%r332,%r333};
	// end inline asm
	sub.f64 	%fd569, %fd2, %fd175;
	// begin inline asm
	mov.b64 {%r334,%r335}, %fd16;
	// end inline asm
	shfl.sync.idx.b32	%r337|%p166, %r335, 20, 31, -1;
	shfl.sync.idx.b32	%r336|%p167, %r334, 20, 31, -1;
	// begin inline asm
	mov.b64 %fd177, {%r336,%r337};
	// end inline asm
	sub.f64 	%fd570, %fd3, %fd177;
	mul.f64 	%fd571, %fd569, %fd569;
	fma.rn.f64 	%fd572, %fd568, %fd568, %fd571;
	fma.rn.f64 	%fd573, %fd570, %fd570, %fd572;
	add.f64 	%fd574, %fd573, 0d3E112E0BE826D695;
	rsqrt.approx.f64 	%fd575, %fd574;
	mul.f64 	%fd576, %fd575, %fd575;
	mul.f64 	%fd577, %fd575, %fd576;
	// begin inline asm
	mov.b64 {%r338,%r339}, %fd18;
	// end inline asm
	shfl.sync.idx.b32	%r341|%p168, %r339, 20, 31, -1;
	shfl.sync.idx.b32	%r340|%p169, %r338, 20, 31, -1;
	// begin inline asm
	mov.b64 %fd179, {%r340,%r341};
	// end inline asm
	mul.f64 	%fd578, %fd4, %fd179;
	mul.f64 	%fd579, %fd577, %fd578;
	fma.rn.f64 	%fd580, %fd568, %fd579, %fd565;
	fma.rn.f64 	%fd581, %fd569, %fd579, %fd566;
	fma.rn.f64 	%fd582, %fd570, %fd579, %fd567;
	// begin inline asm
	mov.b64 {%r342,%r343}, %fd12;
	// end inline asm
	shfl.sync.idx.b32	%r345|%p170, %r343, 21, 31, -1;
	shfl.sync.idx.b32	%r344|%p171, %r342, 21, 31, -1;
	// begin inline asm
	mov.b64 %fd181, {%r344,%r345};
	// end inline asm
	sub.f64 	%fd583, %fd1, %fd181;
	// begin inline asm
	mov.b64 {%r346,%r347}, %fd14;
	// end inline asm
	shfl.sync.idx.b32	%r349|%p172, %r347, 21, 31, -1;
	shfl.sync.idx.b32	%r348|%p173, %r346, 21, 31, -1;
	// begin inline asm
	mov.b64 %fd183, {%r348,%r349};
	// end inline asm
	sub.f64 	%fd584, %fd2, %fd183;
	// begin inline asm
	mov.b64 {%r350,%r351}, %fd16;
	// end inline asm
	shfl.sync.idx.b32	%r353|%p174, %r351, 21, 31, -1;
	shfl.sync.idx.b32	%r352|%p175, %r350, 21, 31, -1;
	// begin inline asm
	mov.b64 %fd185, {%r352,%r353};
	// end inline asm
	sub.f64 	%fd585, %fd3, %fd185;
	mul.f64 	%fd586, %fd584, %fd584;
	fma.rn.f64 	%fd587, %fd583, %fd583, %fd586;
	fma.rn.f64 	%fd588, %fd585, %fd585, %fd587;
	add.f64 	%fd589, %fd588, 0d3E112E0BE826D695;
	rsqrt.approx.f64 	%fd590, %fd589;
	mul.f64 	%fd591, %fd590, %fd590;
	mul.f64 	%fd592, %fd590, %fd591;
	// begin inline asm
	mov.b64 {%r354,%r355}, %fd18;
	// end inline asm
	shfl.sync.idx.b32	%r357|%p176, %r355, 21, 31, -1;
	shfl.sync.idx.b32	%r356|%p177, %r354, 21, 31, -1;
	// begin inline asm
	mov.b64 %fd187, {%r356,%r357};
	// end inline asm
	mul.f64 	%fd593, %fd4, %fd187;
	mul.f64 	%fd594, %fd592, %fd593;
	fma.rn.f64 	%fd595, %fd583, %fd594, %fd580;
	fma.rn.f64 	%fd596, %fd584, %fd594, %fd581;
	fma.rn.f64 	%fd597, %fd585, %fd594, %fd582;
	// begin inline asm
	mov.b64 {%r358,%r359}, %fd12;
	// end inline asm
	shfl.sync.idx.b32	%r361|%p178, %r359, 22, 31, -1;
	shfl.sync.idx.b32	%r360|%p179, %r358, 22, 31, -1;
	// begin inline asm
	mov.b64 %fd189, {%r360,%r361};
	// end inline asm
	sub.f64 	%fd598, %fd1, %fd189;
	// begin inline asm
	mov.b64 {%r362,%r363}, %fd14;
	// end inline asm
	shfl.sync.idx.b32	%r365|%p180, %r363, 22, 31, -1;
	shfl.sync.idx.b32	%r364|%p181, %r362, 22, 31, -1;
	// begin inline asm
	mov.b64 %fd191, {%r364,%r365};
	// end inline asm
	sub.f64 	%fd599, %fd2, %fd191;
	// begin inline asm
	mov.b64 {%r366,%r367}, %fd16;
	// end inline asm
	shfl.sync.idx.b32	%r369|%p182, %r367, 22, 31, -1;
	shfl.sync.idx.b32	%r368|%p183, %r366, 22, 31, -1;
	// begin inline asm
	mov.b64 %fd193, {%r368,%r369};
	// end inline asm
	sub.f64 	%fd600, %fd3, %fd193;
	mul.f64 	%fd601, %fd599, %fd599;
	fma.rn.f64 	%fd602, %fd598, %fd598, %fd601;
	fma.rn.f64 	%fd603, %fd600, %fd600, %fd602;
	add.f64 	%fd604, %fd603, 0d3E112E0BE826D695;
	rsqrt.approx.f64 	%fd605, %fd604;
	mul.f64 	%fd606, %fd605, %fd605;
	mul.f64 	%fd607, %fd605, %fd606;
	// begin inline asm
	mov.b64 {%r370,%r371}, %fd18;
	// end inline asm
	shfl.sync.idx.b32	%r373|%p184, %r371, 22, 31, -1;
	shfl.sync.idx.b32	%r372|%p185, %r370, 22, 31, -1;
	// begin inline asm
	mov.b64 %fd195, {%r372,%r373};
	// end inline asm
	mul.f64 	%fd608, %fd4, %fd195;
	mul.f64 	%fd609, %fd607, %fd608;
	fma.rn.f64 	%fd610, %fd598, %fd609, %fd595;
	fma.rn.f64 	%fd611, %fd599, %fd609, %fd596;
	fma.rn.f64 	%fd612, %fd600, %fd609, %fd597;
	// begin inline asm
	mov.b64 {%r374,%r375}, %fd12;
	// end inline asm
	shfl.sync.idx.b32	%r377|%p186, %r375, 23, 31, -1;
	shfl.sync.idx.b32	%r376|%p187, %r374, 23, 31, -1;
	// begin inline asm
	mov.b64 %fd197, {%r376,%r377};
	// end inline asm
	sub.f64 	%fd613, %fd1, %fd197;
	// begin inline asm
	mov.b64 {%r378,%r379}, %fd14;
	// end inline asm
	shfl.sync.idx.b32	%r381|%p188, %r379, 23, 31, -1;
	shfl.sync.idx.b32	%r380|%p189, %r378, 23, 31, -1;
	// begin inline asm
	mov.b64 %fd199, {%r380,%r381};
	// end inline asm
	sub.f64 	%fd614, %fd2, %fd199;
	// begin inline asm
	mov.b64 {%r382,%r383}, %fd16;
	// end inline asm
	shfl.sync.idx.b32	%r385|%p190, %r383, 23, 31, -1;
	shfl.sync.idx.b32	%r384|%p191, %r382, 23, 31, -1;
	// begin inline asm
	mov.b64 %fd201, {%r384,%r385};
	// end inline asm
	sub.f64 	%fd615, %fd3, %fd201;
	mul.f64 	%fd616, %fd614, %fd614;
	fma.rn.f64 	%fd617, %fd613, %fd613, %fd616;
	fma.rn.f64 	%fd618, %fd615, %fd615, %fd617;
	add.f64 	%fd619, %fd618, 0d3E112E0BE826D695;
	rsqrt.approx.f64 	%fd620, %fd619;
	mul.f64 	%fd621, %fd620, %fd620;
	mul.f64 	%fd622, %fd620, %fd621;
	// begin inline asm
	mov.b64 {%r386,%r387}, %fd18;
	// end inline asm
	shfl.sync.idx.b32	%r389|%p192, %r387, 23, 31, -1;
	shfl.sync.idx.b32	%r388|%p193, %r386, 23, 31, -1;
	// begin inline asm
	mov.b64 %fd203, {%r388,%r389};
	// end inline asm
	mul.f64 	%fd623, %fd4, %fd203;
	mul.f64 	%fd624, %fd622, %fd623;
	fma.rn.f64 	%fd625, %fd613, %fd624, %fd610;
	fma.rn.f64 	%fd626, %fd614, %fd624, %fd611;
	fma.rn.f64 	%fd627, %fd615, %fd624, %fd612;
	// begin inline asm
	mov.b64 {%r390,%r391}, %fd12;
	// end inline asm
	shfl.sync.idx.b32	%r393|%p194, %r391, 24, 31, -1;
	shfl.sync.idx.b32	%r392|%p195, %r390, 24, 31, -1;
	// begin inline asm
	mov.b64 %fd205, {%r392,%r393};
	// end inline asm
	sub.f64 	%fd628, %fd1, %fd205;
	// begin inline asm
	mov.b64 {%r394,%r395}, %fd14;
	// end inline asm
	shfl.sync.idx.b32	%r397|%p196, %r395, 24, 31, -1;
	shfl.sync.idx.b32	%r396|%p197, %r394, 24, 31, -1;
	// begin inline asm
	mov.b64 %fd207, {%r396,%r397};
	// end inline asm
	sub.f64 	%fd629, %fd2, %fd207;
	// begin inline asm
	mov.b64 {%r398,%r399}, %fd16;
	// end inline asm
	shfl.sync.idx.b32	%r401|%p198, %r399, 24, 31, -1;
	shfl.sync.idx.b32	%r400|%p199, %r398, 24, 31, -1;
	// begin inline asm
	mov.b64 %fd209, {%r400,%r401};
	// end inline asm
	sub.f64 	%fd630, %fd3, %fd209;
	mul.f64 	%fd631, %fd629, %fd629;
	fma.rn.f64 	%fd632, %fd628, %fd628, %fd631;
	fma.rn.f64 	%fd633, %fd630, %fd630, %fd632;
	add.f64 	%fd634, %fd633, 0d3E112E0BE826D695;
	rsqrt.approx.f64 	%fd635, %fd634;
	mul.f64 	%fd636, %fd635, %fd635;
	mul.f64 	%fd637, %fd635, %fd636;
	// begin inline asm
	mov.b64 {%r402,%r403}, %fd18;
	// end inline asm
	shfl.sync.idx.b32	%r405|%p200, %r403, 24, 31, -1;
	shfl.sync.idx.b32	%r404|%p201, %r402, 24, 31, -1;
	// begin inline asm
	mov.b64 %fd211, {%r404,%r405};
	// end inline asm
	mul.f64 	%fd638, %fd4, %fd211;
	mul.f64 	%fd639, %fd637, %fd638;
	fma.rn.f64 	%fd640, %fd628, %fd639, %fd625;
	fma.rn.f64 	%fd641, %fd629, %fd639, %fd626;
	fma.rn.f64 	%fd642, %fd630, %fd639, %fd627;
	// begin inline asm
	mov.b64 {%r406,%r407}, %fd12;
	// end inline asm
	shfl.sync.idx.b32	%r409|%p202, %r407, 25, 31, -1;
	shfl.sync.idx.b32	%r408|%p203, %r406, 25, 31, -1;
	// begin inline asm
	mov.b64 %fd213, {%r408,%r409};
	// end inline asm
	sub.f64 	%fd643, %fd1, %fd213;
	// begin inline asm
	mov.b64 {%r410,%r411}, %fd14;
	// end inline asm
	shfl.sync.idx.b32	%r413|%p204, %r411, 25, 31, -1;
	shfl.sync.idx.b32	%r412|%p205, %r410, 25, 31, -1;
	// begin inline asm
	mov.b64 %fd215, {%r412,%r413};
	// end inline asm
	sub.f64 	%fd644, %fd2, %fd215;
	// begin inline asm
	mov.b64 {%r414,%r415}, %fd16;
	// end inline asm
	shfl.sync.idx.b32	%r417|%p206, %r415, 25, 31, -1;
	shfl.sync.idx.b32	%r416|%p207, %r414, 25, 31, -1;
	// begin inline asm
	mov.b64 %fd217, {%r416,%r417};
	// end inline asm
	sub.f64 	%fd645, %fd3, %fd217;
	mul.f64 	%fd646, %fd644, %fd644;
	fma.rn.f64 	%fd647, %fd643, %fd643, %fd646;
	fma.rn.f64 	%fd648, %fd645, %fd645, %fd647;
	add.f64 	%fd649, %fd648, 0d3E112E0BE826D695;
	rsqrt.approx.f64 	%fd650, %fd649;
	mul.f64 	%fd651, %fd650, %fd650;
	mul.f64 	%fd652, %fd650, %fd651;
	// begin inline asm
	mov.b64 {%r418,%r419}, %fd18;
	// end inline asm
	shfl.sync.idx.b32	%r421|%p208, %r419, 25, 31, -1;
	shfl.sync.idx.b32	%r420|%p209, %r418, 25, 31, -1;
	// begin inline asm
	mov.b64 %fd219, {%r420,%r421};
	// end inline asm
	mul.f64 	%fd653, %fd4, %fd219;
	mul.f64 	%fd654, %fd652, %fd653;
	fma.rn.f64 	%fd655, %fd643, %fd654, %fd640;
	fma.rn.f64 	%fd656, %fd644, %fd654, %fd641;
	fma.rn.f64 	%fd657, %fd645, %fd654, %fd642;
	// begin inline asm
	mov.b64 {%r422,%r423}, %fd12;
	// end inline asm
	shfl.sync.idx.b32	%r425|%p210, %r423, 26, 31, -1;
	shfl.sync.idx.b32	%r424|%p211, %r422, 26, 31, -1;
	// begin inline asm
	mov.b64 %fd221, {%r424,%r425};
	// end inline asm
	sub.f64 	%fd658, %fd1, %fd221;
	// begin inline asm
	mov.b64 {%r426,%r427}, %fd14;
	// end inline asm
	shfl.sync.idx.b32	%r429|%p212, %r427, 26, 31, -1;
	shfl.sync.idx.b32	%r428|%p213, %r426, 26, 31, -1;
	// begin inline asm
	mov.b64 %fd223, {%r428,%r429};
	// end inline asm
	sub.f64 	%fd659, %fd2, %fd223;
	// begin inline asm
	mov.b64 {%r430,%r431}, %fd16;
	// end inline asm
	shfl.sync.idx.b32	%r433|%p214, %r431, 26, 31, -1;
	shfl.sync.idx.b32	%r432|%p215, %r430, 26, 31, -1;
	// begin inline asm
	mov.b64 %fd225, {%r432,%r433};
	// end inline asm
	sub.f64 	%fd660, %fd3, %fd225;
	mul.f64 	%fd661, %fd659, %fd659;
	fma.rn.f64 	%fd662, %fd658, %fd658, %fd661;
	fma.rn.f64 	%fd663, %fd660, %fd660, %fd662;
	add.f64 	%fd664, %fd663, 0d3E112E0BE826D695;
	rsqrt.approx.f64 	%fd665, %fd664;
	mul.f64 	%fd666, %fd665, %fd665;
	mul.f64 	%fd667, %fd665, %fd666;
	// begin inline asm
	mov.b64 {%r434,%r435}, %fd18;
	// end inline asm
	shfl.sync.idx.b32	%r437|%p216, %r435, 26, 31, -1;
	shfl.sync.idx.b32	%r436|%p217, %r434, 26, 31, -1;
	// begin inline asm
	mov.b64 %fd227, {%r436,%r437};
	// end inline asm
	mul.f64 	%fd668, %fd4, %fd227;
	mul.f64 	%fd669, %fd667, %fd668;
	fma.rn.f64 	%fd670, %fd658, %fd669, %fd655;
	fma.rn.f64 	%fd671, %fd659, %fd669, %fd656;
	fma.rn.f64 	%fd672, %fd660, %fd669, %fd657;
	// begin inline asm
	mov.b64 {%r438,%r439}, %fd12;
	// end inline asm
	shfl.sync.idx.b32	%r441|%p218, %r439, 27, 31, -1;
	shfl.sync.idx.b32	%r440|%p219, %r438, 27, 31, -1;
	// begin inline asm
	mov.b64 %fd229, {%r440,%r441};
	// end inline asm
	sub.f64 	%fd673, %fd1, %fd229;
	// begin inline asm
	mov.b64 {%r442,%r443}, %fd14;
	// end inline asm
	shfl.sync.idx.b32	%r445|%p220, %r443, 27, 31, -1;
	shfl.sync.idx.b32	%r444|%p221, %r442, 27, 31, -1;
	// begin inline asm
	mov.b64 %fd231, {%r444,%r445};
	// end inline asm
	sub.f64 	%fd674, %fd2, %fd231;
	// begin inline asm
	mov.b64 {%r446,%r447}, %fd16;
	// end inline asm
	shfl.sync.idx.b32	%r449|%p222, %r447, 27, 31, -1;
	shfl.sync.idx.b32	%r448|%p223, %r446, 27, 31, -1;
	// begin inline asm
	mov.b64 %fd233, {%r448,%r449};
	// end inline asm
	sub.f64 	%fd675, %fd3, %fd233;
	mul.f64 	%fd676, %fd674, %fd674;
	fma.rn.f64 	%fd677, %fd673, %fd673, %fd676;
	fma.rn.f64 	%fd678, %fd675, %fd675, %fd677;
	add.f64 	%fd679, %fd678, 0d3E112E0BE826D695;
	rsqrt.approx.f64 	%fd680, %fd679;
	mul.f64 	%fd681, %fd680, %fd680;
	mul.f64 	%fd682, %fd680, %fd681;
	// begin inline asm
	mov.b64 {%r450,%r451}, %fd18;
	// end inline asm
	shfl.sync.idx.b32	%r453|%p224, %r451, 27, 31, -1;
	shfl.sync.idx.b32	%r452|%p225, %r450, 27, 31, -1;
	// begin inline asm
	mov.b64 %fd235, {%r452,%r453};
	// end inline asm
	mul.f64 	%fd683, %fd4, %fd235;
	mul.f64 	%fd684, %fd682, %fd683;
	fma.rn.f64 	%fd685, %fd673, %fd684, %fd670;
	fma.rn.f64 	%fd686, %fd674, %fd684, %fd671;
	fma.rn.f64 	%fd687, %fd675, %fd684, %fd672;
	// begin inline asm
	mov.b64 {%r454,%r455}, %fd12;
	// end inline asm
	shfl.sync.idx.b32	%r457|%p226, %r455, 28, 31, -1;
	shfl.sync.idx.b32	%r456|%p227, %r454, 28, 31, -1;
	// begin inline asm
	mov.b64 %fd237, {%r456,%r457};
	// end inline asm
	sub.f64 	%fd688, %fd1, %fd237;
	// begin inline asm
	mov.b64 {%r458,%r459}, %fd14;
	// end inline asm
	shfl.sync.idx.b32	%r461|%p228, %r459, 28, 31, -1;
	shfl.sync.idx.b32	%r460|%p229, %r458, 28, 31, -1;
	// begin inline asm
	mov.b64 %fd239, {%r460,%r461};
	// end inline asm
	sub.f64 	%fd689, %fd2, %fd239;
	// begin inline asm
	mov.b64 {%r462,%r463}, %fd16;
	// end inline asm
	shfl.sync.idx.b32	%r465|%p230, %r463, 28, 31, -1;
	shfl.sync.idx.b32	%r464|%p231, %r462, 28, 31, -1;
	// begin inline asm
	mov.b64 %fd241, {%r464,%r465};
	// end inline asm
	sub.f64 	%fd690, %fd3, %fd241;
	mul.f64 	%fd691, %fd689, %fd689;
	fma.rn.f64 	%fd692, %fd688, %fd688, %fd691;
	fma.rn.f64 	%fd693, %fd690, %fd690, %fd692;
	add.f64 	%fd694, %fd693, 0d3E112E0BE826D695;
	rsqrt.approx.f64 	%fd695, %fd694;
	mul.f64 	%fd696, %fd695, %fd695;
	mul.f64 	%fd697, %fd695, %fd696;
	// begin inline asm
	mov.b64 {%r466,%r467}, %fd18;
	// end inline asm
	shfl.sync.idx.b32	%r469|%p232, %r467, 28, 31, -1;
	shfl.sync.idx.b32	%r468|%p233, %r466, 28, 31, -1;
	// begin inline asm
	mov.b64 %fd243, {%r468,%r469};
	// end inline asm
	mul.f64 	%fd698, %fd4, %fd243;
	mul.f64 	%fd699, %fd697, %fd698;
	fma.rn.f64 	%fd700, %fd688, %fd699, %fd685;
	fma.rn.f64 	%fd701, %fd689, %fd699, %fd686;
	fma.rn.f64 	%fd702, %fd690, %fd699, %fd687;
	// begin inline asm
	mov.b64 {%r470,%r471}, %fd12;
	// end inline asm
	shfl.sync.idx.b32	%r473|%p234, %r471, 29, 31, -1;
	shfl.sync.idx.b32	%r472|%p235, %r470, 29, 31, -1;
	// begin inline asm
	mov.b64 %fd245, {%r472,%r473};
	// end inline asm
	sub.f64 	%fd703, %fd1, %fd245;
	// begin inline asm
	mov.b64 {%r474,%r475}, %fd14;
	// end inline asm
	shfl.sync.idx.b32	%r477|%p236, %r475, 29, 31, -1;
	shfl.sync.idx.b32	%r476|%p237, %r474, 29, 31, -1;
	// begin inline asm
	mov.b64 %fd247, {%r476,%r477};
	// end inline asm
	sub.f64 	%fd704, %fd2, %fd247;
	// begin inline asm
	mov.b64 {%r478,%r479}, %fd16;
	// end inline asm
	shfl.sync.idx.b32	%r481|%p238, %r479, 29, 31, -1;
	shfl.sync.idx.b32	%r480|%p239, %r478, 29, 31, -1;
	// begin inline asm
	mov.b64 %fd249, {%r480,%r481};
	// end inline asm
	sub.f64 	%fd705, %fd3, %fd249;
	mul.f64 	%fd706, %fd704, %fd704;
	fma.rn.f64 	%fd707, %fd703, %fd703, %fd706;
	fma.rn.f64 	%fd708, %fd705, %fd705, %fd707;
	add.f64 	%fd709, %fd708, 0d3E112E0BE826D695;
	rsqrt.approx.f64 	%fd710, %fd709;
	mul.f64 	%fd711, %fd710, %fd710;
	mul.f64 	%fd712, %fd710, %fd711;
	// begin inline asm
	mov.b64 {%r482,%r483}, %fd18;
	// end inline asm
	shfl.sync.idx.b32	%r485|%p240, %r483, 29, 31, -1;
	shfl.sync.idx.b32	%r484|%p241, %r482, 29, 31, -1;
	// begin inline asm
	mov.b64 %fd251, {%r484,%r485};
	// end inline asm
	mul.f64 	%fd713, %fd4, %fd251;
	mul.f64 	%fd714, %fd712, %fd713;
	fma.rn.f64 	%fd715, %fd703, %fd714, %fd700;
	fma.rn.f64 	%fd716, %fd704, %fd714, %fd701;
	fma.rn.f64 	%fd717, %fd705, %fd714, %fd702;
	// begin inline asm
	mov.b64 {%r486,%r487}, %fd12;
	// end inline asm
	shfl.sync.idx.b32	%r489|%p242, %r487, 30, 31, -1;
	shfl.sync.idx.b32	%r488|%p243, %r486, 30, 31, -1;
	// begin inline asm
	mov.b64 %fd253, {%r488,%r489};
	// end inline asm
	sub.f64 	%fd718, %fd1, %fd253;
	// begin inline asm
	mov.b64 {%r490,%r491}, %fd14;
	// end inline asm
	shfl.sync.idx.b32	%r493|%p244, %r491, 30, 31, -1;
	shfl.sync.idx.b32	%r492|%p245, %r490, 30, 31, -1;
	// begin inline asm
	mov.b64 %fd255, {%r492,%r493};
	// end inline asm
	sub.f64 	%fd719, %fd2, %fd255;
	// begin inline asm
	mov.b64 {%r494,%r495}, %fd16;
	// end inline asm
	shfl.sync.idx.b32	%r497|%p246, %r495, 30, 31, -1;
	shfl.sync.idx.b32	%r496|%p247, %r494, 30, 31, -1;
	// begin inline asm
	mov.b64 %fd257, {%r496,%r497};
	// end inline asm
	sub.f64 	%fd720, %fd3, %fd257;
	mul.f64 	%fd721, %fd719, %fd719;
	fma.rn.f64 	%fd722, %fd718, %fd718, %fd721;
	fma.rn.f64 	%fd723, %fd720, %fd720, %fd722;
	add.f64 	%fd724, %fd723, 0d3E112E0BE826D695;
	rsqrt.approx.f64 	%fd725, %fd724;
	mul.f64 	%fd726, %fd725, %fd725;
	mul.f64 	%fd727, %fd725, %fd726;
	// begin inline asm
	mov.b64 {%r498,%r499}, %fd18;
	// end inline asm
	shfl.sync.idx.b32	%r501|%p248, %r499, 30, 31, -1;
	shfl.sync.idx.b32	%r500|%p249, %r498, 30, 31, -1;
	// begin inline asm
	mov.b64 %fd259, {%r500,%r501};
	// end inline asm
	mul.f64 	%fd728, %fd4, %fd259;
	mul.f64 	%fd729, %fd727, %fd728;
	fma.rn.f64 	%fd730, %fd718, %fd729, %fd715;
	fma.rn.f64 	%fd731, %fd719, %fd729, %fd716;
	fma.rn.f64 	%fd732, %fd720, %fd729, %fd717;
	// begin inline asm
	mov.b64 {%r502,%r503}, %fd12;
	// end inline asm
	shfl.sync.idx.b32	%r505|%p250, %r503, 31, 31, -1;
	shfl.sync.idx.b32	%r504|%p251, %r502, 31, 31, -1;
	// begin inline asm
	mov.b64 %fd261, {%r504,%r505};
	// end inline asm
	sub.f64 	%fd733, %fd1, %fd261;
	// begin inline asm
	mov.b64 {%r506,%r507}, %fd14;
	// end inline asm
	shfl.sync.idx.b32	%r509|%p252, %r507, 31, 31, -1;
	shfl.sync.idx.b32	%r508|%p253, %r506, 31, 31, -1;
	// begin inline asm
	mov.b64 %fd263, {%r508,%r509};
	// end inline asm
	sub.f64 	%fd734, %fd2, %fd263;
	// begin inline asm
	mov.b64 {%r510,%r511}, %fd16;
	// end inline asm
	shfl.sync.idx.b32	%r513|%p254, %r511, 31, 31, -1;
	shfl.sync.idx.b32	%r512|%p255, %r510, 31, 31, -1;
	// begin inline asm
	mov.b64 %fd265, {%r512,%r513};
	// end inline asm
	sub.f64 	%fd735, %fd3, %fd265;
	mul.f64 	%fd736, %fd734, %fd734;
	fma.rn.f64 	%fd737, %fd733, %fd733, %fd736;
	fma.rn.f64 	%fd738, %fd735, %fd735, %fd737;
	add.f64 	%fd739, %fd738, 0d3E112E0BE826D695;
	rsqrt.approx.f64 	%fd740, %fd739;
	mul.f64 	%fd741, %fd740, %fd740;
	mul.f64 	%fd742, %fd740, %fd741;
	// begin inline asm
	mov.b64 {%r514,%r515}, %fd18;
	// end inline asm
	shfl.sync.idx.b32	%r517|%p256, %r515, 31, 31, -1;
	shfl.sync.idx.b32	%r516|%p257, %r514, 31, 31, -1;
	// begin inline asm
	mov.b64 %fd267, {%r516,%r517};
	// end inline asm
	mul.f64 	%fd743, %fd4, %fd267;
	mul.f64 	%fd744, %fd742, %fd743;
	fma.rn.f64 	%fd747, %fd733, %fd744, %fd730;
	fma.rn.f64 	%fd746, %fd734, %fd744, %fd731;
	fma.rn.f64 	%fd745, %fd735, %fd744, %fd732;
	bar.sync 	0;
	add.s64 	%rd50, %rd50, 32;
	add.s64 	%rd49, %rd49, 256;
	add.s64 	%rd48, %rd48, 256;
	add.s64 	%rd47, %rd47, 256;
	add.s64 	%rd46, %rd46, 256;
	setp.lt.u64 	%p258, %rd50, %rd23;
	@%p258 bra 	$L__BB1_2;
	ld.param.u64 	%rd45, [_Z14OptForceKernelPdS_S_S_S_S_S_m_param_6];
	ld.param.u64 	%rd44, [_Z14OptForceKernelPdS_S_S_S_S_S_m_param_5];
	ld.param.u64 	%rd43, [_Z14OptForceKernelPdS_S_S_S_S_S_m_param_4];
	cvta.to.global.u64 	%rd36, %rd43;
	shl.b64 	%rd37, %rd1, 3;
	add.s64 	%rd38, %rd36, %rd37;
	st.global.f64 	[%rd38], %fd747;
	cvta.to.global.u64 	%rd39, %rd44;
	add.s64 	%rd40, %rd39, %rd37;
	st.global.f64 	[%rd40], %fd746;
	cvta.to.global.u64 	%rd41, %rd45;
	add.s64 	%rd42, %rd41, %rd37;
	st.global.f64 	[%rd42], %fd745;
$L__BB1_4:
	ret;

}


// ===== COMPILED SASS (sm_100) =====

	.target	sm_100

	.elftype	@"ET_EXEC"


//--------------------- .note.nv.tkinfo           --------------------------
	.section	.note.nv.tkinfo,"",@"SHT_NOTE"
	.sectionflags	@"SHF_NOTE_NV_TKINFO"
	.tkinfo
        /*0018*/ 	.word	0x00000002
        /*0030*/ 	.string	""
        /*0030*/ 	.string	"ptxas"
        /*0030*/ 	.string	"Cuda compilation tools, release 13.0, V13.0.88"
        /*0030*/ 	.string	"Build cuda_13.0.r13.0/compiler.36424714_0"
        /*0030*/ 	.string	"-arch sm_100 -m 64 "



//--------------------- .note.nv.cuinfo           --------------------------
	.section	.note.nv.cuinfo,"",@"SHT_NOTE"
	.sectionflags	@"SHF_NOTE_NV_CUINFO"
        /*0018*/ 	.short	0x0002
        /*001a*/ 	.short	0x0064
        /*001c*/ 	.short	0x0082
	.zero		2


//--------------------- .nv.info                  --------------------------
	.section	.nv.info,"",@"SHT_CUDA_INFO"
	.align	4


	//----- nvinfo : EIATTR_REGCOUNT
	.align		4
        /*0000*/ 	.byte	0x04, 0x2f
        /*0002*/ 	.short	(.L_1 - .L_0)
	.align		4
.L_0:
        /*0004*/ 	.word	index@(_Z11forceKernelPdS_S_S_S_S_S_m)
        /*0008*/ 	.word	0x00000034


	//----- nvinfo : EIATTR_FRAME_SIZE
	.align		4
.L_1:
        /*000c*/ 	.byte	0x04, 0x11
        /*000e*/ 	.short	(.L_3 - .L_2)
	.align		4
.L_2:
        /*0010*/ 	.word	index@($__internal_2_$__cuda_sm20_dsqrt_rn_f64_mediumpath_v1)
        /*0014*/ 	.word	0x00000000


	//----- nvinfo : EIATTR_FRAME_SIZE
	.align		4
.L_3:
        /*0018*/ 	.byte	0x04, 0x11
        /*001a*/ 	.short	(.L_5 - .L_4)
	.align		4
.L_4:
        /*001c*/ 	.word	index@($__internal_1_$__cuda_sm20_div_rn_f64_full)
        /*0020*/ 	.word	0x00000000


	//----- nvinfo : EIATTR_FRAME_SIZE
	.align		4
.L_5:
        /*0024*/ 	.byte	0x04, 0x11
        /*0026*/ 	.short	(.L_7 - .L_6)
	.align		4
.L_6:
        /*0028*/ 	.word	index@(_Z11forceKernelPdS_S_S_S_S_S_m)
        /*002c*/ 	.word	0x00000000


	//----- nvinfo : EIATTR_REGCOUNT
	.align		4
.L_7:
        /*0030*/ 	.byte	0x04, 0x2f
        /*0032*/ 	.short	(.L_9 - .L_8)
	.align		4
.L_8:
        /*0034*/ 	.word	index@(_Z14OptForceKernelPdS_S_S_S_S_S_m)
        /*0038*/ 	.word	0x00000030


	//----- nvinfo : EIATTR_FRAME_SIZE
	.align		4
.L_9:
        /*003c*/ 	.byte	0x04, 0x11
        /*003e*/ 	.short	(.L_11 - .L_10)
	.align		4
.L_10:
        /*0040*/ 	.word	index@($__internal_0_$__cuda_sm20_drsqrt_f64_slowpath_v2)
        /*0044*/ 	.word	0x00000000


	//----- nvinfo : EIATTR_FRAME_SIZE
	.align		4
.L_11:
        /*0048*/ 	.byte	0x04, 0x11
        /*004a*/ 	.short	(.L_13 - .L_12)
	.align		4
.L_12:
        /*004c*/ 	.word	index@(_Z14OptForceKernelPdS_S_S_S_S_S_m)
        /*0050*/ 	.word	0x00000000


	//----- nvinfo : EIATTR_MIN_STACK_SIZE
	.align		4
.L_13:
        /*0054*/ 	.byte	0x04, 0x12
        /*0056*/ 	.short	(.L_15 - .L_14)
	.align		4
.L_14:
        /*0058*/ 	.word	index@(_Z14OptForceKernelPdS_S_S_S_S_S_m)
        /*005c*/ 	.word	0x00000000


	//----- nvinfo : EIATTR_MIN_STACK_SIZE
	.align		4
.L_15:
        /*0060*/ 	.byte	0x04, 0x12
        /*0062*/ 	.short	(.L_17 - .L_16)
	.align		4
.L_16:
        /*0064*/ 	.word	index@(_Z11forceKernelPdS_S_S_S_S_S_m)
        /*0068*/ 	.word	0x00000000
.L_17:


//--------------------- .nv.compat                --------------------------
	.section	.nv.compat,"",@"SHT_CUDA_COMPAT_INFO"
	.align	4
        /*0000*/ 	.byte	0x02, 0x09, 0x00, 0x00, 0x02, 0x02, 0x01, 0x00, 0x02, 0x05, 0x05, 0x00, 0x03, 0x07, 0x01, 0x01
        /*0010*/ 	.byte	0x02, 0x03, 0x00, 0x00, 0x02, 0x06, 0x01, 0x00, 0x04, 0x0b, 0x08, 0x00, 0x01, 0x00, 0x00, 0x00
        /*0020*/ 	.byte	0x00, 0x00, 0x00, 0x00


//--------------------- .nv.info._Z14OptForceKernelPdS_S_S_S_S_S_m --------------------------
	.section	.nv.info._Z14OptForceKernelPdS_S_S_S_S_S_m,"",@"SHT_CUDA_INFO"
	.sectionflags	@""
	.align	4


	//----- nvinfo : EIATTR_CUDA_API_VERSION
	.align		4
        /*0000*/ 	.byte	0x04, 0x37
        /*0002*/ 	.short	(.L_19 - .L_18)
.L_18:
        /*0004*/ 	.word	0x00000082


	//----- nvinfo : EIATTR_KPARAM_INFO
	.align		4
.L_19:
        /*0008*/ 	.byte	0x04, 0x17
        /*000a*/ 	.short	(.L_21 - .L_20)
.L_20:
        /*000c*/ 	.word	0x00000000
        /*0010*/ 	.short	0x0007
        /*0012*/ 	.short	0x0038
        /*0014*/ 	.byte	0x00, 0xf0, 0x21, 0x00


	//----- nvinfo : EIATTR_KPARAM_INFO
	.align		4
.L_21:
        /*0018*/ 	.byte	0x04, 0x17
        /*001a*/ 	.short	(.L_23 - .L_22)
.L_22:
        /*001c*/ 	.word	0x00000000
        /*0020*/ 	.short	0x0006
        /*0022*/ 	.short	0x0030
        /*0024*/ 	.byte	0x00, 0xf5, 0x21, 0x00


	//----- nvinfo : EIATTR_KPARAM_INFO
	.align		4
.L_23:
        /*0028*/ 	.byte	0x04, 0x17
        /*002a*/ 	.short	(.L_25 - .L_24)
.L_24:
        /*002c*/ 	.word	0x00000000
        /*0030*/ 	.short	0x0005
        /*0032*/ 	.short	0x0028
        /*0034*/ 	.byte	0x00, 0xf5, 0x21, 0x00


	//----- nvinfo : EIATTR_KPARAM_INFO
	.align		4
.L_25:
        /*0038*/ 	.byte	0x04, 0x17
        /*003a*/ 	.short	(.L_27 - .L_26)
.L_26:
        /*003c*/ 	.word	0x00000000
        /*0040*/ 	.short	0x0004
        /*0042*/ 	.short	0x0020
        /*0044*/ 	.byte	0x00, 0xf5, 0x21, 0x00


	//----- nvinfo : EIATTR_KPARAM_INFO
	.align		4
.L_27:
        /*0048*/ 	.byte	0x04, 0x17
        /*004a*/ 	.short	(.L_29 - .L_28)
.L_28:
        /*004c*/ 	.word	0x00000000
        /*0050*/ 	.short	0x0003
        /*0052*/ 	.short	0x0018
        /*0054*/ 	.byte	0x00, 0xf5, 0x21, 0x00


	//----- nvinfo : EIATTR_KPARAM_INFO
	.align		4
.L_29:
        /*0058*/ 	.byte	0x04, 0x17
        /*005a*/ 	.short	(.L_31 - .L_30)
.L_30:
        /*005c*/ 	.word	0x00000000
        /*0060*/ 	.short	0x0002
        /*0062*/ 	.short	0x0010
        /*0064*/ 	.byte	0x00, 0xf5, 0x21, 0x00


	//----- nvinfo : EIATTR_KPARAM_INFO
	.align		4
.L_31:
        /*0068*/ 	.byte	0x04, 0x17
        /*006a*/ 	.short	(.L_33 - .L_32)
.L_32:
        /*006c*/ 	.word	0x00000000
        /*0070*/ 	.short	0x0001
        /*0072*/ 	.short	0x0008
        /*0074*/ 	.byte	0x00, 0xf5, 0x21, 0x00


	//----- nvinfo : EIATTR_KPARAM_INFO
	.align		4
.L_33:
        /*0078*/ 	.byte	0x04, 0x17
        /*007a*/ 	.short	(.L_35 - .L_34)
.L_34:
        /*007c*/ 	.word	0x00000000
        /*0080*/ 	.short	0x0000
        /*0082*/ 	.short	0x0000
        /*0084*/ 	.byte	0x00, 0xf5, 0x21, 0x00


	//----- nvinfo : EIATTR_SPARSE_MMA_MASK
	.align		4
.L_35:
        /*0088*/ 	.byte	0x03, 0x50
        /*008a*/ 	.short	0x0000


	//----- nvinfo : EIATTR_MAXREG_COUNT
	.align		4
        /*008c*/ 	.byte	0x03, 0x1b
        /*008e*/ 	.short	0x00ff


	//----- nvinfo : EIATTR_NUM_BARRIERS
	.align		4
        /*0090*/ 	.byte	0x02, 0x4c
        /*0092*/ 	.byte	0x01
	.zero		1


	//----- nvinfo : EIATTR_MERCURY_ISA_VERSION
	.align		4
        /*0094*/ 	.byte	0x03, 0x5f
        /*0096*/ 	.short	0x0101


	//----- nvinfo : EIATTR_COOP_GROUP_MASK_REGIDS
	.align		4
        /*0098*/ 	.byte	0x04, 0x29
        /*009a*/ 	.short	(.L_37 - .L_36)


	//   ....[0]....
.L_36:
        /*009c*/ 	.word	0xffffffff


	//   ....[1]....
        /*00a0*/ 	.word	0xffffffff


	//   ....[2]....
        /*00a4*/ 	.word	0xffffffff


	//   ....[3]....
        /*00a8*/ 	.word	0xffffffff


	//   ....[4]....
        /*00ac*/ 	.word	0xffffffff


	//   ....[5]....
        /*00b0*/ 	.word	0xffffffff


	//   ....[6]....
        /*00b4*/ 	.word	0xffffffff


	//   ....[7]....
        /*00b8*/ 	.word	0xffffffff


	//   ....[8]....
        /*00bc*/ 	.word	0xffffffff


	//   ....[9]....
        /*00c0*/ 	.word	0xffffffff


	//   ....[10]....
        /*00c4*/ 	.word	0xffffffff


	//   ....[11]....
        /*00c8*/ 	.word	0xffffffff


	//   ....[12]....
        /*00cc*/ 	.word	0xffffffff


	//   ....[13]....
        /*00d0*/ 	.word	0xffffffff


	//   ....[14]....
        /*00d4*/ 	.word	0xffffffff


	//   ....[15]....
        /*00d8*/ 	.word	0xffffffff


	//   ....[16]....
        /*00dc*/ 	.word	0xffffffff


	//   ....[17]....
        /*00e0*/ 	.word	0xffffffff


	//   ....[18]....
        /*00e4*/ 	.word	0xffffffff


	//   ....[19]....
        /*00e8*/ 	.word	0xffffffff


	//   ....[20]....
        /*00ec*/ 	.word	0xffffffff


	//   ....[21]....
        /*00f0*/ 	.word	0xffffffff


	//   ....[22]....
        /*00f4*/ 	.word	0xffffffff


	//   ....[23]....
        /*00f8*/ 	.word	0xffffffff


	//   ....[24]....
        /*00fc*/ 	.word	0xffffffff


	//   ....[25]....
        /*0100*/ 	.word	0xffffffff


	//   ....[26]....
        /*0104*/ 	.word	0xffffffff


	//   ....[27]....
        /*0108*/ 	.word	0xffffffff


	//   ....[28]....
        /*010c*/ 	.word	0xffffffff


	//   ....[29]....
        /*0110*/ 	.word	0xffffffff


	//   ....[30]....
        /*0114*/ 	.word	0xffffffff


	//   ....[31]....
        /*0118*/ 	.word	0xffffffff


	//   ....[32]....
        /*011c*/ 	.word	0xffffffff


	//   ....[33]....
        /*0120*/ 	.word	0xffffffff


	//   ....[34]....
        /*0124*/ 	.word	0xffffffff


	//   ....[35]....
        /*0128*/ 	.word	0xffffffff


	//   ....[36]....
        /*012c*/ 	.word	0xffffffff


	//   ....[37]....
        /*0130*/ 	.word	0xffffffff


	//   ....[38]....
        /*0134*/ 	.word	0xffffffff


	//   ....[39]....
        /*0138*/ 	.word	0xffffffff


	//   ....[40]....
        /*013c*/ 	.word	0xffffffff


	//   ....[41]....
        /*0140*/ 	.word	0xffffffff


	//   ....[42]....
        /*0144*/ 	.word	0xffffffff


	//   ....[43]....
        /*0148*/ 	.word	0xffffffff


	//   ....[44]....
        /*014c*/ 	.word	0xffffffff


	//   ....[45]....
        /*0150*/ 	.word	0xffffffff


	//   ....[46]....
        /*0154*/ 	.word	0xffffffff


	//   ....[47]....
        /*0158*/ 	.word	0xffffffff


	//   ....[48]....
        /*015c*/ 	.word	0xffffffff


	//   ....[49]....
        /*0160*/ 	.word	0xffffffff


	//   ....[50]....
        /*0164*/ 	.word	0xffffffff


	//   ....[51]....
        /*0168*/ 	.word	0xffffffff


	//   ....[52]....
        /*016c*/ 	.word	0xffffffff


	//   ....[53]....
        /*0170*/ 	.word	0xffffffff


	//   ....[54]....
        /*0174*/ 	.word	0xffffffff


	//   ....[55]....
        /*0178*/ 	.word	0xffffffff


	//   ....[56]....
        /*017c*/ 	.word	0xffffffff


	//   ....[57]....
        /*0180*/ 	.word	0xffffffff


	//   ....[58]....
        /*0184*/ 	.word	0xffffffff


	//   ....[59]....
        /*0188*/ 	.word	0xffffffff


	//   ....[60]....
        /*018c*/ 	.word	0xffffffff


	//   ....[61]....
        /*0190*/ 	.word	0xffffffff


	//   ....[62]....
        /*0194*/ 	.word	0xffffffff


	//   ....[63]....
        /*0198*/ 	.word	0xffffffff


	//   ....[64]....
        /*019c*/ 	.word	0xffffffff


	//   ....[65]....
        /*01a0*/ 	.word	0xffffffff


	//   ....[66]....
        /*01a4*/ 	.word	0xffffffff


	//   ....[67]....
        /*01a8*/ 	.word	0xffffffff


	//   ....[68]....
        /*01ac*/ 	.word	0xffffffff


	//   ....[69]....
        /*01b0*/ 	.word	0xffffffff


	//   ....[70]....
        /*01b4*/ 	.word	0xffffffff


	//   ....[71]....
        /*01b8*/ 	.word	0xffffffff


	//   ....[72]....
        /*01bc*/ 	.word	0xffffffff


	//   ....[73]....
        /*01c0*/ 	.word	0xffffffff


	//   ....[74]....
        /*01c4*/ 	.word	0xffffffff


	//   ....[75]....
        /*01c8*/ 	.word	0xffffffff


	//   ....[76]....
        /*01cc*/ 	.word	0xffffffff


	//   ....[77]....
        /*01d0*/ 	.word	0xffffffff


	//   ....[78]....
        /*01d4*/ 	.word	0xffffffff


	//   ....[79]....
        /*01d8*/ 	.word	0xffffffff


	//   ....[80]....
        /*01dc*/ 	.word	0xffffffff


	//   ....[81]....
        /*01e0*/ 	.word	0xffffffff


	//   ....[82]....
        /*01e4*/ 	.word	0xffffffff


	//   ....[83]....
        /*01e8*/ 	.word	0xffffffff


	//   ....[84]....
        /*01ec*/ 	.word	0xffffffff


	//   ....[85]....
        /*01f0*/ 	.word	0xffffffff


	//   ....[86]....
        /*01f4*/ 	.word	0xffffffff


	//   ....[87]....
        /*01f8*/ 	.word	0xffffffff


	//   ....[88]....
        /*01fc*/ 	.word	0xffffffff


	//   ....[89]....
        /*0200*/ 	.word	0xffffffff


	//   ....[90]....
        /*0204*/ 	.word	0xffffffff


	//   ....[91]....
        /*0208*/ 	.word	0xffffffff


	//   ....[92]....
        /*020c*/ 	.word	0xffffffff


	//   ....[93]....
        /*0210*/ 	.word	0xffffffff


	//   ....[94]....
        /*0214*/ 	.word	0xffffffff


	//   ....[95]....
        /*0218*/ 	.word	0xffffffff


	//   ....[96]....
        /*021c*/ 	.word	0xffffffff


	//   ....[97]....
        /*0220*/ 	.word	0xffffffff


	//   ....[98]....
        /*0224*/ 	.word	0xffffffff


	//   ....[99]....
        /*0228*/ 	.word	0xffffffff


	//   ....[100]....
        /*022c*/ 	.word	0xffffffff


	//   ....[101]....
        /*0230*/ 	.word	0xffffffff


	//   ....[102]....
        /*0234*/ 	.word	0xffffffff


	//   ....[103]....
        /*0238*/ 	.word	0xffffffff


	//   ....[104]....
        /*023c*/ 	.word	0xffffffff


	//   ....[105]....
        /*0240*/ 	.word	0xffffffff


	//   ....[106]....
        /*0244*/ 	.word	0xffffffff


	//   ....[107]....
        /*0248*/ 	.word	0xffffffff


	//   ....[108]....
        /*024c*/ 	.word	0xffffffff


	//   ....[109]....
        /*0250*/ 	.word	0xffffffff


	//   ....[110]....
        /*0254*/ 	.word	0xffffffff


	//   ....[111]....
        /*0258*/ 	.word	0xffffffff


	//   ....[112]....
        /*025c*/ 	.word	0xffffffff


	//   ....[113]....
        /*0260*/ 	.word	0xffffffff


	//   ....[114]....
        /*0264*/ 	.word	0xffffffff


	//   ....[115]....
        /*0268*/ 	.word	0xffffffff


	//   ....[116]....
        /*026c*/ 	.word	0xffffffff


	//   ....[117]....
        /*0270*/ 	.word	0xffffffff


	//   ....[118]....
        /*0274*/ 	.word	0xffffffff


	//   ....[119]....
        /*0278*/ 	.word	0xffffffff


	//   ....[120]....
        /*027c*/ 	.word	0xffffffff


	//   ....[121]....
        /*0280*/ 	.word	0xffffffff


	//   ....[122]....
        /*0284*/ 	.word	0xffffffff


	//   ....[123]....
        /*0288*/ 	.word	0xffffffff


	//   ....[124]....
        /*028c*/ 	.word	0xffffffff


	//   ....[125]....
        /*0290*/ 	.word	0xffffffff


	//   ....[126]....
        /*0294*/ 	.word	0xffffffff


	//   ....[127]....
        /*0298*/ 	.word	0xffffffff


	//   ....[128]....
        /*029c*/ 	.word	0xffffffff


	//   ....[129]....
        /*02a0*/ 	.word	0xffffffff


	//   ....[130]....
        /*02a4*/ 	.word	0xffffffff


	//   ....[131]....
        /*02a8*/ 	.word	0xffffffff


	//   ....[132]....
        /*02ac*/ 	.word	0xffffffff


	//   ....[133]....
        /*02b0*/ 	.word	0xffffffff


	//   ....[134]....
        /*02b4*/ 	.word	0xffffffff


	//   ....[135]....
        /*02b8*/ 	.word	0xffffffff


	//   ....[136]....
        /*02bc*/ 	.word	0xffffffff


	//   ....[137]....
        /*02c0*/ 	.word	0xffffffff


	//   ....[138]....
        /*02c4*/ 	.word	0xffffffff


	//   ....[139]....
        /*02c8*/ 	.word	0xffffffff


	//   ....[140]....
        /*02cc*/ 	.word	0xffffffff


	//   ....[141]....
        /*02d0*/ 	.word	0xffffffff


	//   ....[142]....
        /*02d4*/ 	.word	0xffffffff


	//   ....[143]....
        /*02d8*/ 	.word	0xffffffff


	//   ....[144]....
        /*02dc*/ 	.word	0xffffffff


	//   ....[145]....
        /*02e0*/ 	.word	0xffffffff


	//   ....[146]....
        /*02e4*/ 	.word	0xffffffff


	//   ....[147]....
        /*02e8*/ 	.word	0xffffffff


	//   ....[148]....
        /*02ec*/ 	.word	0xffffffff


	//   ....[149]....
        /*02f0*/ 	.word	0xffffffff


	//   ....[150]....
        /*02f4*/ 	.word	0xffffffff


	//   ....[151]....
        /*02f8*/ 	.word	0xffffffff


	//   ....[152]....
        /*02fc*/ 	.word	0xffffffff


	//   ....[153]....
        /*0300*/ 	.word	0xffffffff


	//   ....[154]....
        /*0304*/ 	.word	0xffffffff


	//   ....[155]....
        /*0308*/ 	.word	0xffffffff


	//   ....[156]....
        /*030c*/ 	.word	0xffffffff


	//   ....[157]....
        /*0310*/ 	.word	0xffffffff


	//   ....[158]....
        /*0314*/ 	.word	0xffffffff


	//   ....[159]....
        /*0318*/ 	.word	0xffffffff


	//   ....[160]....
        /*031c*/ 	.word	0xffffffff


	//   ....[161]....
        /*0320*/ 	.word	0xffffffff


	//   ....[162]....
        /*0324*/ 	.word	0xffffffff


	//   ....[163]....
        /*0328*/ 	.word	0xffffffff


	//   ....[164]....
        /*032c*/ 	.word	0xffffffff


	//   ....[165]....
        /*0330*/ 	.word	0xffffffff


	//   ....[166]....
        /*0334*/ 	.word	0xffffffff


	//   ....[167]....
        /*0338*/ 	.word	0xffffffff


	//   ....[168]....
        /*033c*/ 	.word	0xffffffff


	//   ....[169]....
        /*0340*/ 	.word	0xffffffff


	//   ....[170]....
        /*0344*/ 	.word	0xffffffff


	//   ....[171]....
        /*0348*/ 	.word	0xffffffff


	//   ....[172]....
        /*034c*/ 	.word	0xffffffff


	//   ....[173]....
        /*0350*/ 	.word	0xffffffff


	//   ....[174]....
        /*0354*/ 	.word	0xffffffff


	//   ....[175]....
        /*0358*/ 	.word	0xffffffff


	//   ....[176]....
        /*035c*/ 	.word	0xffffffff


	//   ....[177]....
        /*0360*/ 	.word	0xffffffff


	//   ....[178]....
        /*0364*/ 	.word	0xffffffff


	//   ....[179]....
        /*0368*/ 	.word	0xffffffff


	//   ....[180]....
        /*036c*/ 	.word	0xffffffff


	//   ....[181]....
        /*0370*/ 	.word	0xffffffff


	//   ....[182]....
        /*0374*/ 	.word	0xffffffff


	//   ....[183]....
        /*0378*/ 	.word	0xffffffff


	//   ....[184]....
        /*037c*/ 	.word	0xffffffff


	//   ....[185]....
        /*0380*/ 	.word	0xffffffff


	//   ....[186]....
        /*0384*/ 	.word	0xffffffff


	//   ....[187]....
        /*0388*/ 	.word	0xffffffff


	//   ....[188]....
        /*038c*/ 	.word	0xffffffff


	//   ....[189]....
        /*0390*/ 	.word	0xffffffff


	//   ....[190]....
        /*0394*/ 	.word	0xffffffff


	//   ....[191]....
        /*0398*/ 	.word	0xffffffff


	//   ....[192]....
        /*039c*/ 	.word	0xffffffff


	//   ....[193]....
        /*03a0*/ 	.word	0xffffffff


	//   ....[194]....
        /*03a4*/ 	.word	0xffffffff


	//   ....[195]....
        /*03a8*/ 	.word	0xffffffff


	//   ....[196]....
        /*03ac*/ 	.word	0xffffffff


	//   ....[197]....
        /*03b0*/ 	.word	0xffffffff


	//   ....[198]....
        /*03b4*/ 	.word	0xffffffff


	//   ....[199]....
        /*03b8*/ 	.word	0xffffffff


	//   ....[200]....
        /*03bc*/ 	.word	0xffffffff


	//   ....[201]....
        /*03c0*/ 	.word	0xffffffff


	//   ....[202]....
        /*03c4*/ 	.word	0xffffffff


	//   ....[203]....
        /*03c8*/ 	.word	0xffffffff


	//   ....[204]....
        /*03cc*/ 	.word	0xffffffff


	//   ....[205]....
        /*03d0*/ 	.word	0xffffffff


	//   ....[206]....
        /*03d4*/ 	.word	0xffffffff


	//   ....[207]....
        /*03d8*/ 	.word	0xffffffff


	//   ....[208]....
        /*03dc*/ 	.word	0xffffffff


	//   ....[209]....
        /*03e0*/ 	.word	0xffffffff


	//   ....[210]....
        /*03e4*/ 	.word	0xffffffff


	//   ....[211]....
        /*03e8*/ 	.word	0xffffffff


	//   ....[212]....
        /*03ec*/ 	.word	0xffffffff


	//   ....[213]....
        /*03f0*/ 	.word	0xffffffff


	//   ....[214]....
        /*03f4*/ 	.word	0xffffffff


	//   ....[215]....
        /*03f8*/ 	.word	0xffffffff


	//   ....[216]....
        /*03fc*/ 	.word	0xffffffff


	//   ....[217]....
        /*0400*/ 	.word	0xffffffff


	//   ....[218]....
        /*0404*/ 	.word	0xffffffff


	//   ....[219]....
        /*0408*/ 	.word	0xffffffff


	//   ....[220]....
        /*040c*/ 	.word	0xffffffff


	//   ....[221]....
        /*0410*/ 	.word	0xffffffff


	//   ....[222]....
        /*0414*/ 	.word	0xffffffff


	//   ....[223]....
        /*0418*/ 	.word	0xffffffff


	//   ....[224]....
        /*041c*/ 	.word	0xffffffff


	//   ....[225]....
        /*0420*/ 	.word	0xffffffff


	//   ....[226]....
        /*0424*/ 	.word	0xffffffff


	//   ....[227]....
        /*0428*/ 	.word	0xffffffff


	//   ....[228]....
        /*042c*/ 	.word	0xffffffff


	//   ....[229]....
        /*0430*/ 	.word	0xffffffff


	//   ....[230]....
        /*0434*/ 	.word	0xffffffff


	//   ....[231]....
        /*0438*/ 	.word	0xffffffff


	//   ....[232]....
        /*043c*/ 	.word	0xffffffff


	//   ....[233]....
        /*0440*/ 	.word	0xffffffff


	//   ....[234]....
        /*0444*/ 	.word	0xffffffff


	//   ....[235]....
        /*0448*/ 	.word	0xffffffff


	//   ....[236]....
        /*044c*/ 	.word	0xffffffff


	//   ....[237]....
        /*0450*/ 	.word	0xffffffff


	//   ....[238]....
        /*0454*/ 	.word	0xffffffff


	//   ....[239]....
        /*0458*/ 	.word	0xffffffff


	//   ....[240]....
        /*045c*/ 	.word	0xffffffff


	//   ....[241]....
        /*0460*/ 	.word	0xffffffff


	//   ....[242]....
        /*0464*/ 	.word	0xffffffff


	//   ....[243]....
        /*0468*/ 	.word	0xffffffff


	//   ....[244]....
        /*046c*/ 	.word	0xffffffff


	//   ....[245]....
        /*0470*/ 	.word	0xffffffff


	//   ....[246]....
        /*0474*/ 	.word	0xffffffff


	//   ....[247]....
        /*0478*/ 	.word	0xffffffff


	//   ....[248]....
        /*047c*/ 	.word	0xffffffff


	//   ....[249]....
        /*0480*/ 	.word	0xffffffff


	//   ....[250]....
        /*0484*/ 	.word	0xffffffff


	//   ....[251]....
        /*0488*/ 	.word	0xffffffff


	//   ....[252]....
        /*048c*/ 	.word	0xffffffff


	//   ....[253]....
        /*0490*/ 	.word	0xffffffff


	//   ....[254]....
        /*0494*/ 	.word	0xffffffff


	//   ....[255]....
        /*0498*/ 	.word	0xffffffff


	//----- nvinfo : EIATTR_COOP_GROUP_INSTR_OFFSETS
	.align		4
.L_37:
        /*049c*/ 	.byte	0x04, 0x28
        /*049e*/ 	.short	(.L_39 - .L_38)


	//   ....[0]....
.L_38:
        /*04a0*/ 	.word	0x00000380


	//   ....[1]....
        /*04a4*/ 	.word	0x00000390


	//   ....[2]....
        /*04a8*/ 	.word	0x000003a0


	//   ....[3]....
        /*04ac*/ 	.word	0x000003b0


	//   ....[4]....
        /*04b0*/ 	.word	0x000003d0


	//   ....[5]....
        /*04b4*/ 	.word	0x000003f0


	//   ....[6]....
        /*04b8*/ 	.word	0x00000580


	//   ....[7]....
        /*04bc*/ 	.word	0x000005c0


	//   ....[8]....
        /*04c0*/ 	.word	0x000005f0


	//   ....[9]....
        /*04c4*/ 	.word	0x00000600


	//   ....[10]....
        /*04c8*/ 	.word	0x00000630


	//   ....[11]....
        /*04cc*/ 	.word	0x00000640


	//   ....[12]....
        /*04d0*/ 	.word	0x00000660


	//   ....[13]....
        /*04d4*/ 	.word	0x00000690


	//   ....[14]....
        /*04d8*/ 	.word	0x00000820


	//   ....[15]....
        /*04dc*/ 	.word	0x00000860


	//   ....[16]....
        /*04e0*/ 	.word	0x00000890


	//   ....[17]....
        /*04e4*/ 	.word	0x000008a0


	//   ....[18]....
        /*04e8*/ 	.word	0x000008d0


	//   ....[19]....
        /*04ec*/ 	.word	0x000008e0


	//   ....[20]....
        /*04f0*/ 	.word	0x00000900


	//   ....[21]....
        /*04f4*/ 	.word	0x00000930


	//   ....[22]....
        /*04f8*/ 	.word	0x00000ac0


	//   ....[23]....
        /*04fc*/ 	.word	0x00000b00


	//   ....[24]....
        /*0500*/ 	.word	0x00000b30


	//   ....[25]....
        /*0504*/ 	.word	0x00000b40


	//   ....[26]....
        /*0508*/ 	.word	0x00000b70


	//   ....[27]....
        /*050c*/ 	.word	0x00000b80


	//   ....[28]....
        /*0510*/ 	.word	0x00000ba0


	//   ....[29]....
        /*0514*/ 	.word	0x00000bd0


	//   ....[30]....
        /*0518*/ 	.word	0x00000d60


	//   ....[31]....
        /*051c*/ 	.word	0x00000da0


	//   ....[32]....
        /*0520*/ 	.word	0x00000dd0


	//   ....[33]....
        /*0524*/ 	.word	0x00000de0


	//   ....[34]....
        /*0528*/ 	.word	0x00000e10


	//   ....[35]....
        /*052c*/ 	.word	0x00000e20


	//   ....[36]....
        /*0530*/ 	.word	0x00000e40


	//   ....[37]....
        /*0534*/ 	.word	0x00000e70


	//   ....[38]....
        /*0538*/ 	.word	0x00001000


	//   ....[39]....
        /*053c*/ 	.word	0x00001040


	//   ....[40]....
        /*0540*/ 	.word	0x00001070


	//   ....[41]....
        /*0544*/ 	.word	0x00001080


	//   ....[42]....
        /*0548*/ 	.word	0x000010b0


	//   ....[43]....
        /*054c*/ 	.word	0x000010c0


	//   ....[44]....
        /*0550*/ 	.word	0x000010e0


	//   ....[45]....
        /*0554*/ 	.word	0x00001110


	//   ....[46]....
        /*0558*/ 	.word	0x000012a0


	//   ....[47]....
        /*055c*/ 	.word	0x000012e0


	//   ....[48]....
        /*0560*/ 	.word	0x00001310


	//   ....[49]....
        /*0564*/ 	.word	0x00001320


	//   ....[50]....
        /*0568*/ 	.word	0x00001350


	//   ....[51]....
        /*056c*/ 	.word	0x00001360


	//   ....[52]....
        /*0570*/ 	.word	0x00001380


	//   ....[53]....
        /*0574*/ 	.word	0x000013b0


	//   ....[54]....
        /*0578*/ 	.word	0x00001540


	//   ....[55]....
        /*057c*/ 	.word	0x00001580


	//   ....[56]....
        /*0580*/ 	.word	0x000015b0


	//   ....[57]....
        /*0584*/ 	.word	0x000015c0


	//   ....[58]....
        /*0588*/ 	.word	0x000015f0


	//   ....[59]....
        /*058c*/ 	.word	0x00001600


	//   ....[60]....
        /*0590*/ 	.word	0x00001620


	//   ....[61]....
        /*0594*/ 	.word	0x00001650


	//   ....[62]....
        /*0598*/ 	.word	0x000017e0


	//   ....[63]....
        /*059c*/ 	.word	0x00001820


	//   ....[64]....
        /*05a0*/ 	.word	0x00001850


	//   ....[65]....
        /*05a4*/ 	.word	0x00001860


	//   ....[66]....
        /*05a8*/ 	.word	0x00001890


	//   ....[67]....
        /*05ac*/ 	.word	0x000018a0


	//   ....[68]....
        /*05b0*/ 	.word	0x000018c0


	//   ....[69]....
        /*05b4*/ 	.word	0x000018f0


	//   ....[70]....
        /*05b8*/ 	.word	0x00001a80


	//   ....[71]....
        /*05bc*/ 	.word	0x00001ac0


	//   ....[72]....
        /*05c0*/ 	.word	0x00001af0


	//   ....[73]....
        /*05c4*/ 	.word	0x00001b00


	//   ....[74]....
        /*05c8*/ 	.word	0x00001b30


	//   ....[75]....
        /*05cc*/ 	.word	0x00001b40


	//   ....[76]....
        /*05d0*/ 	.word	0x00001b60


	//   ....[77]....
        /*05d4*/ 	.word	0x00001b90


	//   ....[78]....
        /*05d8*/ 	.word	0x00001d20


	//   ....[79]....
        /*05dc*/ 	.word	0x00001d60


	//   ....[80]....
        /*05e0*/ 	.word	0x00001d90


	//   ....[81]....
        /*05e4*/ 	.word	0x00001da0


	//   ....[82]....
        /*05e8*/ 	.word	0x00001dd0


	//   ....[83]....
        /*05ec*/ 	.word	0x00001de0


	//   ....[84]....
        /*05f0*/ 	.word	0x00001e00


	//   ....[85]....
        /*05f4*/ 	.word	0x00001e30


	//   ....[86]....
        /*05f8*/ 	.word	0x00001fc0


	//   ....[87]....
        /*05fc*/ 	.word	0x00002000


	//   ....[88]....
        /*0600*/ 	.word	0x00002030


	//   ....[89]....
        /*0604*/ 	.word	0x00002040


	//   ....[90]....
        /*0608*/ 	.word	0x00002070


	//   ....[91]....
        /*060c*/ 	.word	0x00002080


	//   ....[92]....
        /*0610*/ 	.word	0x000020a0


	//   ....[93]....
        /*0614*/ 	.word	0x000020d0


	//   ....[94]....
        /*0618*/ 	.word	0x00002260


	//   ....[95]....
        /*061c*/ 	.word	0x000022a0


	//   ....[96]....
        /*0620*/ 	.word	0x000022d0


	//   ....[97]....
        /*0624*/ 	.word	0x000022e0


	//   ....[98]....
        /*0628*/ 	.word	0x00002310


	//   ....[99]....
        /*062c*/ 	.word	0x00002320


	//   ....[100]....
        /*0630*/ 	.word	0x00002340


	//   ....[101]....
        /*0634*/ 	.word	0x00002370


	//   ....[102]....
        /*0638*/ 	.word	0x00002500


	//   ....[103]....
        /*063c*/ 	.word	0x00002540


	//   ....[104]....
        /*0640*/ 	.word	0x00002570


	//   ....[105]....
        /*0644*/ 	.word	0x00002580


	//   ....[106]....
        /*0648*/ 	.word	0x000025b0


	//   ....[107]....
        /*064c*/ 	.word	0x000025c0


	//   ....[108]....
        /*0650*/ 	.word	0x000025e0


	//   ....[109]....
        /*0654*/ 	.word	0x00002610


	//   ....[110]....
        /*0658*/ 	.word	0x000027a0


	//   ....[111]....
        /*065c*/ 	.word	0x000027e0


	//   ....[112]....
        /*0660*/ 	.word	0x00002810


	//   ....[113]....
        /*0664*/ 	.word	0x00002820


	//   ....[114]....
        /*0668*/ 	.word	0x00002850


	//   ....[115]....
        /*066c*/ 	.word	0x00002860


	//   ....[116]....
        /*0670*/ 	.word	0x00002880


	//   ....[117]....
        /*0674*/ 	.word	0x000028b0


	//   ....[118]....
        /*0678*/ 	.word	0x00002a40


	//   ....[119]....
        /*067c*/ 	.word	0x00002a80


	//   ....[120]....
        /*0680*/ 	.word	0x00002ab0


	//   ....[121]....
        /*0684*/ 	.word	0x00002ac0


	//   ....[122]....
        /*0688*/ 	.word	0x00002af0


	//   ....[123]....
        /*068c*/ 	.word	0x00002b00


	//   ....[124]....
        /*0690*/ 	.word	0x00002b20


	//   ....[125]....
        /*0694*/ 	.word	0x00002b50


	//   ....[126]....
        /*0698*/ 	.word	0x00002ce0


	//   ....[127]....
        /*069c*/ 	.word	0x00002d20


	//   ....[128]....
        /*06a0*/ 	.word	0x00002d50


	//   ....[129]....
        /*06a4*/ 	.word	0x00002d60


	//   ....[130]....
        /*06a8*/ 	.word	0x00002d90


	//   ....[131]....
        /*06ac*/ 	.word	0x00002da0


	//   ....[132]....
        /*06b0*/ 	.word	0x00002dc0


	//   ....[133]....
        /*06b4*/ 	.word	0x00002df0


	//   ....[134]....
        /*06b8*/ 	.word	0x00002f80


	//   ....[135]....
        /*06bc*/ 	.word	0x00002fc0


	//   ....[136]....
        /*06c0*/ 	.word	0x00002ff0


	//   ....[137]....
        /*06c4*/ 	.word	0x00003000


	//   ....[138]....
        /*06c8*/ 	.word	0x00003030


	//   ....[139]....
        /*06cc*/ 	.word	0x00003040


	//   ....[140]....
        /*06d0*/ 	.word	0x00003060


	//   ....[141]....
        /*06d4*/ 	.word	0x00003090


	//   ....[142]....
        /*06d8*/ 	.word	0x00003220


	//   ....[143]....
        /*06dc*/ 	.word	0x00003260


	//   ....[144]....
        /*06e0*/ 	.word	0x00003290


	//   ....[145]....
        /*06e4*/ 	.word	0x000032a0


	//   ....[146]....
        /*06e8*/ 	.word	0x000032d0


	//   ....[147]....
        /*06ec*/ 	.word	0x000032e0


	//   ....[148]....
        /*06f0*/ 	.word	0x00003300


	//   ....[149]....
        /*06f4*/ 	.word	0x00003330


	//   ....[150]....
        /*06f8*/ 	.word	0x000034c0


	//   ....[151]....
        /*06fc*/ 	.word	0x00003500


	//   ....[152]....
        /*0700*/ 	.word	0x00003530


	//   ....[153]....
        /*0704*/ 	.word	0x00003540


	//   ....[154]....
        /*0708*/ 	.word	0x00003570


	//   ....[155]....
        /*070c*/ 	.word	0x00003580


	//   ....[156]....
        /*0710*/ 	.word	0x000035a0


	//   ....[157]....
        /*0714*/ 	.word	0x000035d0


	//   ....[158]....
        /*0718*/ 	.word	0x00003760


	//   ....[159]....
        /*071c*/ 	.word	0x000037a0


	//   ....[160]....
        /*0720*/ 	.word	0x000037d0


	//   ....[161]....
        /*0724*/ 	.word	0x000037e0


	//   ....[162]....
        /*0728*/ 	.word	0x00003810


	//   ....[163]....
        /*072c*/ 	.word	0x00003820


	//   ....[164]....
        /*0730*/ 	.word	0x00003840


	//   ....[165]....
        /*0734*/ 	.word	0x00003870


	//   ....[166]....
        /*0738*/ 	.word	0x00003a00


	//   ....[167]....
        /*073c*/ 	.word	0x00003a40


	//   ....[168]....
        /*0740*/ 	.word	0x00003a70


	//   ....[169]....
        /*0744*/ 	.word	0x00003a80


	//   ....[170]....
        /*0748*/ 	.word	0x00003ab0


	//   ....[171]....
        /*074c*/ 	.word	0x00003ac0


	//   ....[172]....
        /*0750*/ 	.word	0x00003ae0


	//   ....[173]....
        /*0754*/ 	.word	0x00003b10


	//   ....[174]....
        /*0758*/ 	.word	0x00003ca0


	//   ....[175]....
        /*075c*/ 	.word	0x00003ce0


	//   ....[176]....
        /*0760*/ 	.word	0x00003d10


	//   ....[177]....
        /*0764*/ 	.word	0x00003d20


	//   ....[178]....
        /*0768*/ 	.word	0x00003d50


	//   ....[179]....
        /*076c*/ 	.word	0x00003d60


	//   ....[180]....
        /*0770*/ 	.word	0x00003d80


	//   ....[181]....
        /*0774*/ 	.word	0x00003db0


	//   ....[182]....
        /*0778*/ 	.word	0x00003f40


	//   ....[183]....
        /*077c*/ 	.word	0x00003f80


	//   ....[184]....
        /*0780*/ 	.word	0x00003fb0


	//   ....[185]....
        /*0784*/ 	.word	0x00003fc0


	//   ....[186]....
        /*0788*/ 	.word	0x00003ff0


	//   ....[187]....
        /*078c*/ 	.word	0x00004000


	//   ....[188]....
        /*0790*/ 	.word	0x00004020


	//   ....[189]....
        /*0794*/ 	.word	0x00004050


	//   ....[190]....
        /*0798*/ 	.word	0x000041e0


	//   ....[191]....
        /*079c*/ 	.word	0x00004220


	//   ....[192]....
        /*07a0*/ 	.word	0x00004250


	//   ....[193]....
        /*07a4*/ 	.word	0x00004260


	//   ....[194]....
        /*07a8*/ 	.word	0x00004290


	//   ....[195]....
        /*07ac*/ 	.word	0x000042a0


	//   ....[196]....
        /*07b0*/ 	.word	0x000042c0


	//   ....[197]....
        /*07b4*/ 	.word	0x000042f0


	//   ....[198]....
        /*07b8*/ 	.word	0x00004480


	//   ....[199]....
        /*07bc*/ 	.word	0x000044c0


	//   ....[200]....
        /*07c0*/ 	.word	0x000044f0


	//   ....[201]....
        /*07c4*/ 	.word	0x00004500


	//   ....[202]....
        /*07c8*/ 	.word	0x00004530


	//   ....[203]....
        /*07cc*/ 	.word	0x00004540


	//   ....[204]....
        /*07d0*/ 	.word	0x00004560


	//   ....[205]....
        /*07d4*/ 	.word	0x00004590


	//   ....[206]....
        /*07d8*/ 	.word	0x00004720


	//   ....[207]....
        /*07dc*/ 	.word	0x00004760


	//   ....[208]....
        /*07e0*/ 	.word	0x00004790


	//   ....[209]....
        /*07e4*/ 	.word	0x000047a0


	//   ....[210]....
        /*07e8*/ 	.word	0x000047d0


	//   ....[211]....
        /*07ec*/ 	.word	0x000047e0


	//   ....[212]....
        /*07f0*/ 	.word	0x00004800


	//   ....[213]....
        /*07f4*/ 	.word	0x00004830


	//   ....[214]....
        /*07f8*/ 	.word	0x000049c0


	//   ....[215]....
        /*07fc*/ 	.word	0x00004a00


	//   ....[216]....
        /*0800*/ 	.word	0x00004a30


	//   ....[217]....
        /*0804*/ 	.word	0x00004a40


	//   ....[218]....
        /*0808*/ 	.word	0x00004a70


	//   ....[219]....
        /*080c*/ 	.word	0x00004a80


	//   ....[220]....
        /*0810*/ 	.word	0x00004aa0


	//   ....[221]....
        /*0814*/ 	.word	0x00004ad0


	//   ....[222]....
        /*0818*/ 	.word	0x00004c60


	//   ....[223]....
        /*081c*/ 	.word	0x00004ca0


	//   ....[224]....
        /*0820*/ 	.word	0x00004cd0


	//   ....[225]....
        /*0824*/ 	.word	0x00004ce0


	//   ....[226]....
        /*0828*/ 	.word	0x00004d10


	//   ....[227]....
        /*082c*/ 	.word	0x00004d20


	//   ....[228]....
        /*0830*/ 	.word	0x00004d40


	//   ....[229]....
        /*0834*/ 	.word	0x00004d70


	//   ....[230]....
        /*0838*/ 	.word	0x00004f00


	//   ....[231]....
        /*083c*/ 	.word	0x00004f40


	//   ....[232]....
        /*0840*/ 	.word	0x00004f70


	//   ....[233]....
        /*0844*/ 	.word	0x00004f80


	//   ....[234]....
        /*0848*/ 	.word	0x00004fb0


	//   ....[235]....
        /*084c*/ 	.word	0x00004fc0


	//   ....[236]....
        /*0850*/ 	.word	0x00004fe0


	//   ....[237]....
        /*0854*/ 	.word	0x00005010


	//   ....[238]....
        /*0858*/ 	.word	0x000051a0


	//   ....[239]....
        /*085c*/ 	.word	0x000051e0


	//   ....[240]....
        /*0860*/ 	.word	0x00005210


	//   ....[241]....
        /*0864*/ 	.word	0x00005220


	//   ....[242]....
        /*0868*/ 	.word	0x00005250


	//   ....[243]....
        /*086c*/ 	.word	0x00005260


	//   ....[244]....
        /*0870*/ 	.word	0x00005280


	//   ....[245]....
        /*0874*/ 	.word	0x000052b0


	//   ....[246]....
        /*0878*/ 	.word	0x00005430


	//   ....[247]....
        /*087c*/ 	.word	0x00005470


	//   ....[248]....
        /*0880*/ 	.word	0x00005490


	//   ....[249]....
        /*0884*/ 	.word	0x000054b0


	//   ....[250]....
        /*0888*/ 	.word	0x000054c0


	//   ....[251]....
        /*088c*/ 	.word	0x000054d0


	//   ....[252]....
        /*0890*/ 	.word	0x000054e0


	//   ....[253]....
        /*0894*/ 	.word	0x000054f0


	//   ....[254]....
        /*0898*/ 	.word	0x000056d0


	//   ....[255]....
        /*089c*/ 	.word	0x00005780


	//----- nvinfo : EIATTR_VRC_CTA_INIT_COUNT
	.align		4
.L_39:
        /*08a0*/ 	.byte	0x02, 0x4a
	.zero		1
	.zero		1


	//----- nvinfo : EIATTR_EXIT_INSTR_OFFSETS
	.align		4
        /*08a4*/ 	.byte	0x04, 0x1c
        /*08a6*/ 	.short	(.L_41 - .L_40)


	//   ....[0]....
.L_40:
        /*08a8*/ 	.word	0x00000080


	//   ....[1]....
        /*08ac*/ 	.word	0x00005910


	//----- nvinfo : EIATTR_CRS_STACK_SIZE
	.align		4
.L_41:
        /*08b0*/ 	.byte	0x04, 0x1e
        /*08b2*/ 	.short	(.L_43 - .L_42)
.L_42:
        /*08b4*/ 	.word	0x00000000


	//----- nvinfo : EIATTR_CBANK_PARAM_SIZE
	.align		4
.L_43:
        /*08b8*/ 	.byte	0x03, 0x19
        /*08ba*/ 	.short	0x0040


	//----- nvinfo : EIATTR_PARAM_CBANK
	.align		4
        /*08bc*/ 	.byte	0x04, 0x0a
        /*08be*/ 	.short	(.L_45 - .L_44)
	.align		4
.L_44:
        /*08c0*/ 	.word	index@(.nv.constant0._Z14OptForceKernelPdS_S_S_S_S_S_m)
        /*08c4*/ 	.short	0x0380
        /*08c6*/ 	.short	0x0040


	//----- nvinfo : EIATTR_SW_WAR
	.align		4
.L_45:
        /*08c8*/ 	.byte	0x04, 0x36
        /*08ca*/ 	.short	(.L_47 - .L_46)
.L_46:
        /*08cc*/ 	.word	0x00000008
.L_47:


//--------------------- .nv.info._Z11forceKernelPdS_S_S_S_S_S_m --------------------------
	.section	.nv.info._Z11forceKernelPdS_S_S_S_S_S_m,"",@"SHT_CUDA_INFO"
	.sectionflags	@""
	.align	4


	//----- nvinfo : EIATTR_CUDA_API_VERSION
	.align		4
        /*0000*/ 	.byte	0x04, 0x37
        /*0002*/ 	.short	(.L_49 - .L_48)
.L_48:
        /*0004*/ 	.word	0x00000082


	//----- nvinfo : EIATTR_KPARAM_INFO
	.align		4
.L_49:
        /*0008*/ 	.byte	0x04, 0x17
        /*000a*/ 	.short	(.L_51 - .L_50)
.L_50:
        /*000c*/ 	.word	0x00000000
        /*0010*/ 	.short	0x0007
        /*0012*/ 	.short	0x0038
        /*0014*/ 	.byte	0x00, 0xf0, 0x21, 0x00


	//----- nvinfo : EIATTR_KPARAM_INFO
	.align		4
.L_51:
        /*0018*/ 	.byte	0x04, 0x17
        /*001a*/ 	.short	(.L_53 - .L_52)
.L_52:
        /*001c*/ 	.word	0x00000000
        /*0020*/ 	.short	0x0006
        /*0022*/ 	.short	0x0030
        /*0024*/ 	.byte	0x00, 0xf5, 0x21, 0x00


	//----- nvinfo : EIATTR_KPARAM_INFO
	.align		4
.L_53:
        /*0028*/ 	.byte	0x04, 0x17
        /*002a*/ 	.short	(.L_55 - .L_54)
.L_54:
        /*002c*/ 	.word	0x00000000
        /*0030*/ 	.short	0x0005
        /*0032*/ 	.short	0x0028
        /*0034*/ 	.byte	0x00, 0xf5, 0x21, 0x00


	//----- nvinfo : EIATTR_KPARAM_INFO
	.align		4
.L_55:
        /*0038*/ 	.byte	0x04, 0x17
        /*003a*/ 	.short	(.L_57 - .L_56)
.L_56:
        /*003c*/ 	.word	0x00000000
        /*0040*/ 	.short	0x0004
        /*0042*/ 	.short	0x0020
        /*0044*/ 	.byte	0x00, 0xf5, 0x21, 0x00


	//----- nvinfo : EIATTR_KPARAM_INFO
	.align		4
.L_57:
        /*0048*/ 	.byte	0x04, 0x17
        /*004a*/ 	.short	(.L_59 - .L_58)
.L_58:
        /*004c*/ 	.word	0x00000000
        /*0050*/ 	.short	0x0003
        /*0052*/ 	.short	0x0018
        /*0054*/ 	.byte	0x00, 0xf5, 0x21, 0x00


	//----- nvinfo : EIATTR_KPARAM_INFO
	.align		4
.L_59:
        /*0058*/ 	.byte	0x04, 0x17
        /*005a*/ 	.short	(.L_61 - .L_60)
.L_60:
        /*005c*/ 	.word	0x00000000
        /*0060*/ 	.short	0x0002
        /*0062*/ 	.short	0x0010
        /*0064*/ 	.byte	0x00, 0xf5, 0x21, 0x00


	//----- nvinfo : EIATTR_KPARAM_INFO
	.align		4
.L_61:
        /*0068*/ 	.byte	0x04, 0x17
        /*006a*/ 	.short	(.L_63 - .L_62)
.L_62:
        /*006c*/ 	.word	0x00000000
        /*0070*/ 	.short	0x0001
        /*0072*/ 	.short	0x0008
        /*0074*/ 	.byte	0x00, 0xf5, 0x21, 0x00


	//----- nvinfo : EIATTR_KPARAM_INFO
	.align		4
.L_63:
        /*0078*/ 	.byte	0x04, 0x17
        /*007a*/ 	.short	(.L_65 - .L_64)
.L_64:
        /*007c*/ 	.word	0x00000000
        /*0080*/ 	.short	0x0000
        /*0082*/ 	.short	0x0000
        /*0084*/ 	.byte	0x00, 0xf5, 0x21, 0x00


	//----- nvinfo : EIATTR_SPARSE_MMA_MASK
	.align		4
.L_65:
        /*0088*/ 	.byte	0x03, 0x50
        /*008a*/ 	.short	0x0000


	//----- nvinfo : EIATTR_MAXREG_COUNT
	.align		4
        /*008c*/ 	.byte	0x03, 0x1b
        /*008e*/ 	.short	0x00ff


	//----- nvinfo : EIATTR_MERCURY_ISA_VERSION
	.align		4
        /*0090*/ 	.byte	0x03, 0x5f
        /*0092*/ 	.short	0x0101


	//----- nvinfo : EIATTR_VRC_CTA_INIT_COUNT
	.align		4
        /*0094*/ 	.byte	0x02, 0x4a
	.zero		1
	.zero		1


	//----- nvinfo : EIATTR_EXIT_INSTR_OFFSETS
	.align		4
        /*0098*/ 	.byte	0x04, 0x1c
        /*009a*/ 	.short	(.L_67 - .L_66)


	//   ....[0]....
.L_66:
        /*009c*/ 	.word	0x00000080


	//   ....[1]....
        /*00a0*/ 	.word	0x00001550


	//   ....[2]....
        /*00a4*/ 	.word	0x00001dd0


	//----- nvinfo : EIATTR_CRS_STACK_SIZE
	.align		4
.L_67:
        /*00a8*/ 	.byte	0x04, 0x1e
        /*00aa*/ 	.short	(.L_69 - .L_68)
.L_68:
        /*00ac*/ 	.word	0x00000000


	//----- nvinfo : EIATTR_CBANK_PARAM_SIZE
	.align		4
.L_69:
        /*00b0*/ 	.byte	0x03, 0x19
        /*00b2*/ 	.short	0x0040


	//----- nvinfo : EIATTR_PARAM_CBANK
	.align		4
        /*00b4*/ 	.byte	0x04, 0x0a
        /*00b6*/ 	.short	(.L_71 - .L_70)
	.align		4
.L_70:
        /*00b8*/ 	.word	index@(.nv.constant0._Z11forceKernelPdS_S_S_S_S_S_m)
        /*00bc*/ 	.short	0x0380
        /*00be*/ 	.short	0x0040


	//----- nvinfo : EIATTR_SW_WAR
	.align		4
.L_71:
        /*00c0*/ 	.byte	0x04, 0x36
        /*00c2*/ 	.short	(.L_73 - .L_72)
.L_72:
        /*00c4*/ 	.word	0x00000008
.L_73:


//--------------------- .nv.callgraph             --------------------------
	.section	.nv.callgraph,"",@"SHT_CUDA_CALLGRAPH"
	.align	4
	.sectionentsize	8
	.align		4
        /*0000*/ 	.word	0x00000000
	.align		4
        /*0004*/ 	.word	0xffffffff
	.align		4
        /*0008*/ 	.word	0x00000000
	.align		4
        /*000c*/ 	.word	0xfffffffe
	.align		4
        /*0010*/ 	.word	0x00000000
	.align		4
        /*0014*/ 	.word	0xfffffffd
	.align		4
        /*0018*/ 	.word	0x00000000
	.align		4
        /*001c*/ 	.word	0xfffffffc


//--------------------- .text._Z14OptForceKernelPdS_S_S_S_S_S_m --------------------------
	.section	.text._Z14OptForceKernelPdS_S_S_S_S_S_m,"ax",@progbits
	.align	128
        .global         _Z14OptForceKernelPdS_S_S_S_S_S_m
        .type           _Z14OptForceKernelPdS_S_S_S_S_S_m,@function
        .size           _Z14OptForceKernelPdS_S_S_S_S_S_m,(.L_x_110 - _Z14OptForceKernelPdS_S_S_S_S_S_m)
        .other          _Z14OptForceKernelPdS_S_S_S_S_S_m,@"STO_CUDA_ENTRY STV_DEFAULT"
_Z14OptForceKernelPdS_S_S_S_S_S_m:
.text._Z14OptForceKernelPdS_S_S_S_S_S_m:
[----:B------:R-:W-:Y:S01]  /*0000*/  LDC R1, c[0x0][0x37c] ;  /* 0x0000df00ff017b82 */ /* 0x000fe20000000800 */
[----:B------:R-:W0:Y:S07]  /*0010*/  S2R R0, SR_TID.X ;  /* 0x0000000000007919 */ /* 0x000e2e0000002100 */
[----:B------:R-:W0:Y:S01]  /*0020*/  S2UR UR4, SR_CTAID.X ;  /* 0x00000000000479c3 */ /* 0x000e220000002500 */
[----:B------:R-:W1:Y:S07]  /*0030*/  LDCU.64 UR6, c[0x0][0x3b8] ;  /* 0x00007700ff0677ac */ /* 0x000e6e0008000a00 */
[----:B------:R-:W0:Y:S02]  /*0040*/  LDC R39, c[0x0][0x360] ;  /* 0x0000d800ff277b82 */ /* 0x000e240000000800 */
[----:B0-----:R-:W-:-:S05]  /*0050*/  IMAD R39, R39, UR4, R0 ;  /* 0x0000000427277c24 */ /* 0x001fca000f8e0200 */
[----:B-1----:R-:W-:-:S04]  /*0060*/  ISETP.GE.U32.AND P0, PT, R39, UR6, PT ;  /* 0x0000000627007c0c */ /* 0x002fc8000bf06070 */
[----:B------:R-:W-:-:S13]  /*0070*/  ISETP.GE.U32.AND.EX P0, PT, RZ, UR7, PT, P0 ;  /* 0x00000007ff007c0c */ /* 0x000fda000bf06100 */
[----:B------:R-:W-:Y:S05]  /*0080*/  @P0 EXIT ;  /* 0x000000000000094d */ /* 0x000fea0003800000 */
[----:B------:R-:W0:Y:S01]  /*0090*/  LDCU.128 UR12, c[0x0][0x380] ;  /* 0x00007000ff0c77ac */ /* 0x000e220008000c00 */
[----:B------:R-:W-:Y:S01]  /*00a0*/  IMAD.SHL.U32 R8, R39, 0x8, RZ ;  /* 0x0000000827087824 */ /* 0x000fe200078e00ff */
[----:B------:R-:W-:Y:S01]  /*00b0*/  SHF.R.U32.HI R2, RZ, 0x1d, R39 ;  /* 0x0000001dff027819 */ /* 0x000fe20000011627 */
[----:B------:R-:W1:Y:S01]  /*00c0*/  LDCU.128 UR16, c[0x0][0x390] ;  /* 0x00007200ff1077ac */ /* 0x000e620008000c00 */
[----:B------:R-:W2:Y:S01]  /*00d0*/  LDCU.64 UR6, c[0x0][0x358] ;  /* 0x00006b00ff0677ac */ /* 0x000ea20008000a00 */
[----:B------:R-:W-:Y:S01]  /*00e0*/  IMAD.SHL.U32 R0, R0, 0x8, RZ ;  /* 0x0000000800007824 */ /* 0x000fe200078e00ff */
[----:B------:R-:W3:Y:S01]  /*00f0*/  LDCU.64 UR8, c[0x0][0x3b8] ;  /* 0x00007700ff0877ac */ /* 0x000ee20008000a00 */
[C---:B0-----:R-:W-:Y:S02]  /*0100*/  IADD3 R14, P0, PT, R8.reuse, UR12, RZ ;  /* 0x0000000c080e7c10 */ /* 0x041fe4000ff1e0ff */
[C---:B------:R-:W-:Y:S02]  /*0110*/  IADD3 R12, P1, PT, R8.reuse, UR14, RZ ;  /* 0x0000000e080c7c10 */ /* 0x040fe4000ff3e0ff */
[----:B-1----:R-:W-:-:S02]  /*0120*/  IADD3 R10, P2, PT, R8, UR16, RZ ;  /* 0x00000010080a7c10 */ /* 0x002fc4000ff5e0ff */
[----:B------:R-:W-:Y:S02]  /*0130*/  IADD3 R8, P3, PT, R8, UR18, RZ ;  /* 0x0000001208087c10 */ /* 0x000fe4000ff7e0ff */
[C---:B------:R-:W-:Y:S02]  /*0140*/  IADD3.X R15, PT, PT, R2.reuse, UR13, RZ, P0, !PT ;  /* 0x0000000d020f7c10 */ /* 0x040fe400087fe4ff */
[C---:B------:R-:W-:Y:S02]  /*0150*/  IADD3.X R13, PT, PT, R2.reuse, UR15, RZ, P1, !PT ;  /* 0x0000000f020d7c10 */ /* 0x040fe40008ffe4ff */
[C---:B------:R-:W-:Y:S02]  /*0160*/  IADD3.X R11, PT, PT, R2.reuse, UR17, RZ, P2, !PT ;  /* 0x00000011020b7c10 */ /* 0x040fe400097fe4ff */
[----:B------:R-:W-:Y:S01]  /*0170*/  IADD3.X R9, PT, PT, R2, UR19, RZ, P3, !PT ;  /* 0x0000001302097c10 */ /* 0x000fe20009ffe4ff */
[----:B--2---:R-:W5:Y:S04]  /*0180*/  LDG.E.64 R14, desc[UR6][R14.64] ;  /* 0x000000060e0e7981 */ /* 0x004f68000c1e1b00 */
[----:B------:R-:W5:Y:S04]  /*0190*/  LDG.E.64 R12, desc[UR6][R12.64] ;  /* 0x000000060c0c7981 */ /* 0x000f68000c1e1b00 */
[----:B------:R-:W5:Y:S04]  /*01a0*/  LDG.E.64 R10, desc[UR6][R10.64] ;  /* 0x000000060a0a7981 */ /* 0x000f68000c1e1b00 */
[----:B------:R-:W5:Y:S01]  /*01b0*/  LDG.E.64 R8, desc[UR6][R8.64] ;  /* 0x0000000608087981 */ /* 0x000f62000c1e1b00 */
[----:B------:R-:W-:-:S02]  /*01c0*/  LOP3.LUT R0, R0, 0xf8, RZ, 0xc0, !PT ;  /* 0x000000f800007812 */ /* 0x000fc400078ec0ff */
[----:B------:R-:W-:Y:S02]  /*01d0*/  CS2R R18, SRZ ;  /* 0x0000000000127805 */ /* 0x000fe4000001ff00 */
[----:B------:R-:W-:Y:S02]  /*01e0*/  CS2R R22, SRZ ;  /* 0x0000000000167805 */ /* 0x000fe4000001ff00 */
[----:B------:R-:W-:Y:S02]  /*01f0*/  CS2R R28, SRZ ;  /* 0x00000000001c7805 */ /* 0x000fe4000001ff00 */
[C---:B------:R-:W-:Y:S01]  /*0200*/  IADD3 R38, P2, PT, R0.reuse, UR14, RZ ;  /* 0x0000000e00267c10 */ /* 0x040fe2000ff5e0ff */
[----:B------:R-:W-:Y:S01]  /*0210*/  UMOV UR4, URZ ;  /* 0x000000ff00047c82 */ /* 0x000fe20008000000 */
[C---:B------:R-:W-:Y:S01]  /*0220*/  IADD3 R6, P0, PT, R0.reuse, UR18, RZ ;  /* 0x0000001200067c10 */ /* 0x040fe2000ff1e0ff */
[----:B------:R-:W-:Y:S01]  /*0230*/  UMOV UR5, URZ ;  /* 0x000000ff00057c82 */ /* 0x000fe20008000000 */
[C---:B------:R-:W-:Y:S01]  /*0240*/  IADD3 R5, P1, PT, R0.reuse, UR16, RZ ;  /* 0x0000001000057c10 */ /* 0x040fe2000ff3e0ff */
[----:B------:R-:W-:Y:S01]  /*0250*/  IMAD.X R4, RZ, RZ, UR15, P2 ;  /* 0x0000000fff047e24 */ /* 0x000fe200090e06ff */
[----:B------:R-:W-:Y:S01]  /*0260*/  IADD3 R7, P3, PT, R0, UR12, RZ ;  /* 0x0000000c00077c10 */ /* 0x000fe2000ff7e0ff */
[----:B------:R-:W-:-:S02]  /*0270*/  IMAD.X R2, RZ, RZ, UR19, P0 ;  /* 0x00000013ff027e24 */ /* 0x000fc400080e06ff */
[----:B------:R-:W-:Y:S01]  /*0280*/  IMAD.X R0, RZ, RZ, UR17, P1 ;  /* 0x00000011ff007e24 */ /* 0x000fe200088e06ff */
[----:B---3--:R-:W-:-:S09]  /*0290*/  IADD3.X R3, PT, PT, RZ, UR13, RZ, P3, !PT ;  /* 0x0000000dff037c10 */ /* 0x008fd20009ffe4ff */
.L_x_64:
[----:B------:R-:W-:Y:S01]  /*02a0*/  IMAD.MOV.U32 R16, RZ, RZ, R38 ;  /* 0x000000ffff107224 */ /* 0x000fe200078e0026 */
[----:B------:R-:W-:-:S05]  /*02b0*/  MOV R17, R4 ;  /* 0x0000000400117202 */ /* 0x000fca0000000f00 */
[----:B------:R0:W2:Y:S02]  /*02c0*/  LDG.E.64 R30, desc[UR6][R16.64] ;  /* 0x00000006101e7981 */ /* 0x0000a4000c1e1b00 */
[----:B0-----:R-:W-:Y:S02]  /*02d0*/  IMAD.MOV.U32 R16, RZ, RZ, R7 ;  /* 0x000000ffff107224 */ /* 0x001fe400078e0007 */
[----:B------:R-:W-:-:S05]  /*02e0*/  IMAD.MOV.U32 R17, RZ, RZ, R3 ;  /* 0x000000ffff117224 */ /* 0x000fca00078e0003 */
[----:B------:R0:W3:Y:S02]  /*02f0*/  LDG.E.64 R34, desc[UR6][R16.64] ;  /* 0x0000000610227981 */ /* 0x0000e4000c1e1b00 */
[----:B0-----:R-:W-:Y:S01]  /*0300*/  IMAD.MOV.U32 R16, RZ, RZ, R5 ;  /* 0x000000ffff107224 */ /* 0x001fe200078e0005 */
[----:B------:R-:W-:-:S05]  /*0310*/  MOV R17, R0 ;  /* 0x0000000000117202 */ /* 0x000fca0000000f00 */
[----:B------:R0:W4:Y:S01]  /*0320*/  LDG.E.64 R32, desc[UR6][R16.64] ;  /* 0x0000000610207981 */ /* 0x000122000c1e1b00 */
[----:B------:R-:W-:Y:S01]  /*0330*/  UMOV UR10, 0xe826d695 ;  /* 0xe826d695000a7882 */ /* 0x000fe20000000000 */
[----:B------:R-:W-:Y:S01]  /*0340*/  UMOV UR11, 0x3e112e0b ;  /* 0x3e112e0b000b7882 */ /* 0x000fe20000000000 */
[----:B------:R-:W-:Y:S02]  /*0350*/  IMAD.MOV.U32 R42, RZ, RZ, RZ ;  /* 0x000000ffff2a7224 */ /* 0x000fe400078e00ff */
[----:B0-----:R-:W-:Y:S02]  /*0360*/  IMAD.MOV.U32 R16, RZ, RZ, 0x0 ;  /* 0x00000000ff107424 */ /* 0x001fe400078e00ff */
[----:B------:R-:W-:Y:S01]  /*0370*/  IMAD.MOV.U32 R17, RZ, RZ, 0x3fd80000 ;  /* 0x3fd80000ff117424 */ /* 0x000fe200078e00ff */
[----:B--2---:R-:W-:Y:S04]  /*0380*/  SHFL.IDX PT, R21, R31, RZ, 0x1f ;  /* 0x00001fff1f157589 */ /* 0x004fe800000e0000 */
[----:B------:R-:W0:Y:S04]  /*0390*/  SHFL.IDX PT, R20, R30, RZ, 0x1f ;  /* 0x00001fff1e147589 */ /* 0x000e2800000e0000 */
[----:B---3--:R-:W-:Y:S04]  /*03a0*/  SHFL.IDX PT, R25, R35, RZ, 0x1f ;  /* 0x00001fff23197589 */ /* 0x008fe800000e0000 */
[----:B------:R-:W1:Y:S01]  /*03b0*/  SHFL.IDX PT, R24, R34, RZ, 0x1f ;  /* 0x00001fff22187589 */ /* 0x000e6200000e0000 */
[----:B0----5:R-:W-:-:S03]  /*03c0*/  DADD R20, R12, -R20 ;  /* 0x000000000c147229 */ /* 0x021fc60000000814 */
[----:B----4-:R-:W-:Y:S05]  /*03d0*/  SHFL.IDX PT, R27, R33, RZ, 0x1f ;  /* 0x00001fff211b7589 */ /* 0x010fea00000e0000 */
[----:B------:R-:W-:Y:S01]  /*03e0*/  DMUL R36, R20, R20 ;  /* 0x0000001414247228 */ /* 0x000fe20000000000 */
[----:B------:R-:W0:Y:S01]  /*03f0*/  SHFL.IDX PT, R26, R32, RZ, 0x1f ;  /* 0x00001fff201a7589 */ /* 0x000e2200000e0000 */
[----:B-1----:R-:W-:-:S08]  /*0400*/  DADD R24, R14, -R24 ;  /* 0x000000000e187229 */ /* 0x002fd00000000818 */
[----:B------:R-:W-:Y:S02]  /*0410*/  DFMA R36, R24, R24, R36 ;  /* 0x000000181824722b */ /* 0x000fe40000000024 */
[----:B0-----:R-:W-:-:S08]  /*0420*/  DADD R26, R10, -R26 ;  /* 0x000000000a1a7229 */ /* 0x001fd0000000081a */
[----:B------:R-:W-:-:S08]  /*0430*/  DFMA R36, R26, R26, R36 ;  /* 0x0000001a1a24722b */ /* 0x000fd00000000024 */
[----:B------:R-:W-:-:S06]  /*0440*/  DADD R36, R36, UR10 ;  /* 0x0000000a24247e29 */ /* 0x000fcc0008000000 */
[----:B------:R-:W0:Y:S02]  /*0450*/  MUFU.RSQ64H R43, R37 ;  /* 0x00000025002b7308 */ /* 0x000e240000001c00 */
[----:B0-----:R-:W-:-:S08]  /*0460*/  DMUL R40, R42, R42 ;  /* 0x0000002a2a287228 */ /* 0x001fd00000000000 */
[----:B------:R-:W-:-:S08]  /*0470*/  DFMA R40, R36, -R40, 1 ;  /* 0x3ff000002428742b */ /* 0x000fd00000000828 */
[----:B------:R-:W-:Y:S02]  /*0480*/  DFMA R16, R40, R16, 0.5 ;  /* 0x3fe000002810742b */ /* 0x000fe40000000010 */
[----:B------:R-:W-:-:S08]  /*0490*/  DMUL R40, R42, R40 ;  /* 0x000000282a287228 */ /* 0x000fd00000000000 */
[----:B------:R-:W-:Y:S01]  /*04a0*/  DFMA R40, R16, R40, R42 ;  /* 0x000000281028722b */ /* 0x000fe2000000002a */
[----:B------:R-:W-:Y:S01]  /*04b0*/  MOV R16, R6 ;  /* 0x0000000600107202 */ /* 0x000fe20000000f00 */
[----:B------:R-:W-:-:S06]  /*04c0*/  IMAD.MOV.U32 R17, RZ, RZ, R2 ;  /* 0x000000ffff117224 */ /* 0x000fcc00078e0002 */
[----:B------:R-:W5:Y:S01]  /*04d0*/  LDG.E.64 R16, desc[UR6][R16.64] ;  /* 0x0000000610107981 */ /* 0x000f62000c1e1b00 */
[----:B------:R-:W-:Y:S01]  /*04e0*/  VIADD R42, R37, 0xfff00000 ;  /* 0xfff00000252a7836 */ /* 0x000fe20000000000 */
[----:B------:R-:W-:Y:S04]  /*04f0*/  BSSY.RECONVERGENT B1, `(.L_x_0) ;  /* 0x0000007000017945 */ /* 0x000fe80003800200 */
[----:B------:R-:W-:-:S13]  /*0500*/  ISETP.GE.U32.AND P0, PT, R42, 0x7fe00000, PT ;  /* 0x7fe000002a00780c */ /* 0x000fda0003f06070 */
[----:B------:R-:W-:Y:S05]  /*0510*/  @!P0 BRA `(.L_x_1) ;  /* 0x0000000000108947 */ /* 0x000fea0003800000 */
[----:B------:R-:W-:-:S07]  /*0520*/  MOV R40, 0x540 ;  /* 0x0000054000287802 */ /* 0x000fce0000000f00 */
[----:B-----5:R-:W-:Y:S05]  /*0530*/  CALL.REL.NOINC `($__internal_0_$__cuda_sm20_drsqrt_f64_slowpath_v2) ;  /* 0x0000005000f87944 */ /* 0x020fea0003c00000 */
[----:B------:R-:W-:Y:S01]  /*0540*/  IMAD.MOV.U32 R40, RZ, RZ, R36 ;  /* 0x000000ffff287224 */ /* 0x000fe200078e0024 */
[----:B------:R-:W-:-:S07]  /*0550*/  MOV R41, R37 ;  /* 0x0000002500297202 */ /* 0x000fce0000000f00 */
.L_x_1:
[----:B------:R-:W-:Y:S05]  /*0560*/  BSYNC.RECONVERGENT B1 ;  /* 0x0000000000017941 */ /* 0x000fea0003800200 */
.L_x_0:
[-C--:B------:R-:W-:Y:S01]  /*0570*/  DMUL R36, R40, R40.reuse ;  /* 0x0000002828247228 */ /* 0x080fe20000000000 */
[----:B------:R-:W-:Y:S01]  /*0580*/  SHFL.IDX PT, R43, R33, 0x1, 0x1f ;  /* 0x00201f00212b7f89 */ /* 0x000fe200000e0000 */
[----:B------:R-:W-:Y:S01]  /*0590*/  UMOV UR10, 0xe826d695 ;  /* 0xe826d695000a7882 */ /* 0x000fe20000000000 */
[----:B------:R-:W-:Y:S01]  /*05a0*/  UMOV UR11, 0x3e112e0b ;  /* 0x3e112e0b000b7882 */ /* 0x000fe20000000000 */
[----:B------:R-:W-:Y:S01]  /*05b0*/  IMAD.MOV.U32 R44, RZ, RZ, RZ ;  /* 0x000000ffff2c7224 */ /* 0x000fe200078e00ff */
[----:B------:R-:W-:Y:S01]  /*05c0*/  SHFL.IDX PT, R42, R32, 0x1, 0x1f ;  /* 0x00201f00202a7f89 */ /* 0x000fe200000e0000 */
[----:B------:R-:W-:Y:S02]  /*05d0*/  BSSY.RECONVERGENT B1, `(.L_x_2) ;  /* 0x0000023000017945 */ /* 0x000fe40003800200 */
[----:B------:R-:W-:Y:S02]  /*05e0*/  DMUL R40, R36, R40 ;  /* 0x0000002824287228 */ /* 0x000fe40000000000 */
[----:B-----5:R-:W-:Y:S04]  /*05f0*/  SHFL.IDX PT, R37, R17, RZ, 0x1f ;  /* 0x00001fff11257589 */ /* 0x020fe800000e0000 */
[----:B------:R-:W0:Y:S02]  /*0600*/  SHFL.IDX PT, R36, R16, RZ, 0x1f ;  /* 0x00001fff10247589 */ /* 0x000e2400000e0000 */
[----:B0-----:R-:W-:-:S08]  /*0610*/  DMUL R36, R8, R36 ;  /* 0x0000002408247228 */ /* 0x001fd00000000000 */
[----:B------:R-:W-:Y:S01]  /*0620*/  DMUL R36, R40, R36 ;  /* 0x0000002428247228 */ /* 0x000fe20000000000 */
[----:B------:R-:W-:Y:S04]  /*0630*/  SHFL.IDX PT, R41, R31, 0x1, 0x1f ;  /* 0x00201f001f297f89 */ /* 0x000fe800000e0000 */
[----:B------:R-:W0:Y:S03]  /*0640*/  SHFL.IDX PT, R40, R30, 0x1, 0x1f ;  /* 0x00201f001e287f89 */ /* 0x000e2600000e0000 */
[-C--:B------:R-:W-:Y:S01]  /*0650*/  DFMA R28, R24, R36.reuse, R28 ;  /* 0x00000024181c722b */ /* 0x080fe2000000001c */
[----:B------:R-:W-:Y:S01]  /*0660*/  SHFL.IDX PT, R25, R35, 0x1, 0x1f ;  /* 0x00201f0023197f89 */ /* 0x000fe200000e0000 */
[----:B------:R-:W-:-:S02]  /*0670*/  DFMA R22, R20, R36, R22 ;  /* 0x000000241416722b */ /* 0x000fc40000000016 */
[----:B------:R-:W-:Y:S01]  /*0680*/  DFMA R26, R26, R36, R18 ;  /* 0x000000241a1a722b */ /* 0x000fe20000000012 */
[----:B------:R-:W1:Y:S01]  /*0690*/  SHFL.IDX PT, R24, R34, 0x1, 0x1f ;  /* 0x00201f0022187f89 */ /* 0x000e6200000e0000 */
[----:B------:R-:W-:Y:S02]  /*06a0*/  DADD R18, R10, -R42 ;  /* 0x000000000a127229 */ /* 0x000fe4000000082a */
[----:B0-----:R-:W-:Y:S01]  /*06b0*/  DADD R20, R12, -R40 ;  /* 0x000000000c147229 */ /* 0x001fe20000000828 */
[----:B------:R-:W-:Y:S02]  /*06c0*/  IMAD.MOV.U32 R40, RZ, RZ, 0x0 ;  /* 0x00000000ff287424 */ /* 0x000fe400078e00ff */
[----:B------:R-:W-:Y:S01]  /*06d0*/  IMAD.MOV.U32 R41, RZ, RZ, 0x3fd80000 ;  /* 0x3fd80000ff297424 */ /* 0x000fe200078e00ff */
[----:B-1----:R-:W-:-:S04]  /*06e0*/  DADD R24, R14, -R24 ;  /* 0x000000000e187229 */ /* 0x002fc80000000818 */
[----:B------:R-:W-:-:S08]  /*06f0*/  DMUL R36, R20, R20 ;  /* 0x0000001414247228 */ /* 0x000fd00000000000 */
[----:B------:R-:W-:-:S08]  /*0700*/  DFMA R36, R24, R24, R36 ;  /* 0x000000181824722b */ /* 0x000fd00000000024 */
        /* <DEDUP_REMOVED lines=8> */
[----:B------:R-:W-:-:S04]  /*0790*/  IADD3 R42, PT, PT, R37, -0x100000, RZ ;  /* 0xfff00000252a7810 */ /* 0x000fc80007ffe0ff */
[----:B------:R-:W-:-:S13]  /*07a0*/  ISETP.GE.U32.AND P0, PT, R42, 0x7fe00000, PT ;  /* 0x7fe000002a00780c */ /* 0x000fda0003f06070 */
[----:B------:R-:W-:Y:S05]  /*07b0*/  @!P0 BRA `(.L_x_3) ;  /* 0x0000000000108947 */ /* 0x000fea0003800000 */
[----:B------:R-:W-:-:S07]  /*07c0*/  MOV R40, 0x7e0 ;  /* 0x000007e000287802 */ /* 0x000fce0000000f00 */
[----:B------:R-:W-:Y:S05]  /*07d0*/  CALL.REL.NOINC `($__internal_0_$__cuda_sm20_drsqrt_f64_slowpath_v2) ;  /* 0x0000005000507944 */ /* 0x000fea0003c00000 */
[----:B------:R-:W-:Y:S02]  /*07e0*/  IMAD.MOV.U32 R40, RZ, RZ, R36 ;  /* 0x000000ffff287224 */ /* 0x000fe400078e0024 */
[----:B------:R-:W-:-:S07]  /*07f0*/  IMAD.MOV.U32 R41, RZ, RZ, R37 ;  /* 0x000000ffff297224 */ /* 0x000fce00078e0025 */
.L_x_3:
[----:B------:R-:W-:Y:S05]  /*0800*/  BSYNC.RECONVERGENT B1 ;  /* 0x0000000000017941 */ /* 0x000fea0003800200 */
.L_x_2:
        /* <DEDUP_REMOVED lines=8> */
[----:B------:R-:W-:Y:S04]  /*0890*/  SHFL.IDX PT, R37, R17, 0x1, 0x1f ;  /* 0x00201f0011257f89 */ /* 0x000fe800000e0000 */
[----:B------:R-:W0:Y:S02]  /*08a0*/  SHFL.IDX PT, R36, R16, 0x1, 0x1f ;  /* 0x00201f0010247f89 */ /* 0x000e2400000e0000 */
        /* <DEDUP_REMOVED lines=11> */
[----:B------:R-:W-:Y:S01]  /*0960*/  MOV R40, 0x0 ;  /* 0x0000000000287802 */ /* 0x000fe20000000f00 */
[----:B------:R-:W-:Y:S01]  /*0970*/  IMAD.MOV.U32 R41, RZ, RZ, 0x3fd80000 ;  /* 0x3fd80000ff297424 */ /* 0x000fe200078e00ff */
[----:B-1----:R-:W-:-:S05]  /*0980*/  DADD R28, R14, -R28 ;  /* 0x000000000e1c7229 */ /* 0x002fca000000081c */
        /* <DEDUP_REMOVED lines=10> */
[----:B------:R-:W-:-:S05]  /*0a30*/  VIADD R42, R37, 0xfff00000 ;  /* 0xfff00000252a7836 */ /* 0x000fca0000000000 */
[----:B------:R-:W-:-:S13]  /*0a40*/  ISETP.GE.U32.AND P0, PT, R42, 0x7fe00000, PT ;  /* 0x7fe000002a00780c */ /* 0x000fda0003f06070 */
[----:B------:R-:W-:Y:S05]  /*0a50*/  @!P0 BRA `(.L_x_5) ;  /* 0x0000000000108947 */ /* 0x000fea0003800000 */
[----:B------:R-:W-:-:S07]  /*0a60*/  MOV R40, 0xa80 ;  /* 0x00000a8000287802 */ /* 0x000fce0000000f00 */
[----:B------:R-:W-:Y:S05]  /*0a70*/  CALL.REL.NOINC `($__internal_0_$__cuda_sm20_drsqrt_f64_slowpath_v2) ;  /* 0x0000004c00a87944 */ /* 0x000fea0003c00000 */
[----:B------:R-:W-:Y:S01]  /*0a80*/  IMAD.MOV.U32 R40, RZ, RZ, R36 ;  /* 0x000000ffff287224 */ /* 0x000fe200078e0024 */
[----:B------:R-:W-:-:S07]  /*0a90*/  MOV R41, R37 ;  /* 0x0000002500297202 */ /* 0x000fce0000000f00 */
.L_x_5:
[----:B------:R-:W-:Y:S05]  /*0aa0*/  BSYNC.RECONVERGENT B1 ;  /* 0x0000000000017941 */ /* 0x000fea0003800200 */
.L_x_4:
        /* <DEDUP_REMOVED lines=41> */
.L_x_7:
[----:B------:R-:W-:Y:S05]  /*0d40*/  BSYNC.RECONVERGENT B1 ;  /* 0x0000000000017941 */ /* 0x000fea0003800200 */
.L_x_6:
        /* <DEDUP_REMOVED lines=41> */
.L_x_9:
[----:B------:R-:W-:Y:S05]  /*0fe0*/  BSYNC.RECONVERGENT B1 ;  /* 0x0000000000017941 */ /* 0x000fea0003800200 */
.L_x_8:
        /* <DEDUP_REMOVED lines=41> */
.L_x_11:
[----:B------:R-:W-:Y:S05]  /*1280*/  BSYNC.RECONVERGENT B1 ;  /* 0x0000000000017941 */ /* 0x000fea0003800200 */
.L_x_10:
        /* <DEDUP_REMOVED lines=41> */
.L_x_13:
[----:B------:R-:W-:Y:S05]  /*1520*/  BSYNC.RECONVERGENT B1 ;  /* 0x0000000000017941 */ /* 0x000fea0003800200 */
.L_x_12:
        /* <DEDUP_REMOVED lines=41> */
.L_x_15:
[----:B------:R-:W-:Y:S05]  /*17c0*/  BSYNC.RECONVERGENT B1 ;  /* 0x0000000000017941 */ /* 0x000fea0003800200 */
.L_x_14:
        /* <DEDUP_REMOVED lines=41> */
.L_x_17:
[----:B------:R-:W-:Y:S05]  /*1a60*/  BSYNC.RECONVERGENT B1 ;  /* 0x0000000000017941 */ /* 0x000fea0003800200 */
.L_x_16:
        /* <DEDUP_REMOVED lines=41> */
.L_x_19:
[----:B------:R-:W-:Y:S05]  /*1d00*/  BSYNC.RECONVERGENT B1 ;  /* 0x0000000000017941 */ /* 0x000fea0003800200 */
.L_x_18:
        /* <DEDUP_REMOVED lines=41> */
.L_x_21:
[----:B------:R-:W-:Y:S05]  /*1fa0*/  BSYNC.RECONVERGENT B1 ;  /* 0x0000000000017941 */ /* 0x000fea0003800200 */
.L_x_20:
        /* <DEDUP_REMOVED lines=41> */
.L_x_23:
[----:B------:R-:W-:Y:S05]  /*2240*/  BSYNC.RECONVERGENT B1 ;  /* 0x0000000000017941 */ /* 0x000fea0003800200 */
.L_x_22:
        /* <DEDUP_REMOVED lines=41> */
.L_x_25:
[----:B------:R-:W-:Y:S05]  /*24e0*/  BSYNC.RECONVERGENT B1 ;  /* 0x0000000000017941 */ /* 0x000fea0003800200 */
.L_x_24:
        /* <DEDUP_REMOVED lines=41> */
.L_x_27:
[----:B------:R-:W-:Y:S05]  /*2780*/  BSYNC.RECONVERGENT B1 ;  /* 0x0000000000017941 */ /* 0x000fea0003800200 */
.L_x_26:
        /* <DEDUP_REMOVED lines=41> */
.L_x_29:
[----:B------:R-:W-:Y:S05]  /*2a20*/  BSYNC.RECONVERGENT B1 ;  /* 0x0000000000017941 */ /* 0x000fea0003800200 */
.L_x_28:
        /* <DEDUP_REMOVED lines=41> */
.L_x_31:
[----:B------:R-:W-:Y:S05]  /*2cc0*/  BSYNC.RECONVERGENT B1 ;  /* 0x0000000000017941 */ /* 0x000fea0003800200 */
.L_x_30:
        /* <DEDUP_REMOVED lines=41> */
.L_x_33:
[----:B------:R-:W-:Y:S05]  /*2f60*/  BSYNC.RECONVERGENT B1 ;  /* 0x0000000000017941 */ /* 0x000fea0003800200 */
.L_x_32:
        /* <DEDUP_REMOVED lines=41> */
.L_x_35:
[----:B------:R-:W-:Y:S05]  /*3200*/  BSYNC.RECONVERGENT B1 ;  /* 0x0000000000017941 */ /* 0x000fea0003800200 */
.L_x_34:
[-C--:B------:R-:W-:Y:S01]  /*3210*/  DMUL R36, R40, R40.reuse ;  /* 0x0000002828247228 */ /* 0x080fe20000000000 */
[----:B------:R-:W-:Y:S01]  /*3220*/  SHFL.IDX PT, R43, R33, 0x12, 0x1f ;  /* 0x02401f00212b7f89 */ /* 0x000fe200000e0000 */
[----:B------:R-:W-:Y:S01]  /*3230*/  UMOV UR10, 0xe826d695 ;  /* 0xe826d695000a7882 */ /* 0x000fe20000000000 */
[----:B------:R-:W-:Y:S01]  /*3240*/  UMOV UR11, 0x3e112e0b ;  /* 0x3e112e0b000b7882 */ /* 0x000fe20000000000 */
[----:B------:R-:W-:Y:S01]  /*3250*/  MOV R44, RZ ;  /* 0x000000ff002c7202 */ /* 0x000fe20000000f00 */
        /* <DEDUP_REMOVED lines=36> */
.L_x_37:
[----:B------:R-:W-:Y:S05]  /*34a0*/  BSYNC.RECONVERGENT B1 ;  /* 0x0000000000017941 */ /* 0x000fea0003800200 */
.L_x_36:
        /* <DEDUP_REMOVED lines=41> */
.L_x_39:
[----:B------:R-:W-:Y:S05]  /*3740*/  BSYNC.RECONVERGENT B1 ;  /* 0x0000000000017941 */ /* 0x000fea0003800200 */
.L_x_38:
        /* <DEDUP_REMOVED lines=41> */
.L_x_41:
[----:B------:R-:W-:Y:S05]  /*39e0*/  BSYNC.RECONVERGENT B1 ;  /* 0x0000000000017941 */ /* 0x000fea0003800200 */
.L_x_40:
        /* <DEDUP_REMOVED lines=41> */
.L_x_43:
[----:B------:R-:W-:Y:S05]  /*3c80*/  BSYNC.RECONVERGENT B1 ;  /* 0x0000000000017941 */ /* 0x000fea0003800200 */
.L_x_42:
        /* <DEDUP_REMOVED lines=41> */
.L_x_45:
[----:B------:R-:W-:Y:S05]  /*3f20*/  BSYNC.RECONVERGENT B1 ;  /* 0x0000000000017941 */ /* 0x000fea0003800200 */
.L_x_44:
        /* <DEDUP_REMOVED lines=41> */
.L_x_47:
[----:B------:R-:W-:Y:S05]  /*41c0*/  BSYNC.RECONVERGENT B1 ;  /* 0x0000000000017941 */ /* 0x000fea0003800200 */
.L_x_46:
        /* <DEDUP_REMOVED lines=41> */
.L_x_49:
[----:B------:R-:W-:Y:S05]  /*4460*/  BSYNC.RECONVERGENT B1 ;  /* 0x0000000000017941 */ /* 0x000fea0003800200 */
.L_x_48:
        /* <DEDUP_REMOVED lines=41> */
.L_x_51:
[----:B------:R-:W-:Y:S05]  /*4700*/  BSYNC.RECONVERGENT B1 ;  /* 0x0000000000017941 */ /* 0x000fea0003800200 */
.L_x_50:
        /* <DEDUP_REMOVED lines=41> */
.L_x_53:
[----:B------:R-:W-:Y:S05]  /*49a0*/  BSYNC.RECONVERGENT B1 ;  /* 0x0000000000017941 */ /* 0x000fea0003800200 */
.L_x_52:
        /* <DEDUP_REMOVED lines=41> */
.L_x_55:
[----:B------:R-:W-:Y:S05]  /*4c40*/  BSYNC.RECONVERGENT B1 ;  /* 0x0000000000017941 */ /* 0x000fea0003800200 */
.L_x_54:
        /* <DEDUP_REMOVED lines=41> */
.L_x_57:
[----:B------:R-:W-:Y:S05]  /*4ee0*/  BSYNC.RECONVERGENT B1 ;  /* 0x0000000000017941 */ /* 0x000fea0003800200 */
.L_x_56:
        /* <DEDUP_REMOVED lines=19> */
[----:B0-----:R-:W-:Y:S01]  /*5020*/  DADD R20, R12, -R40 ;  /* 0x000000000c147229 */ /* 0x001fe20000000828 */
[----:B------:R-:W-:Y:S02]  /*5030*/  IMAD.MOV.U32 R40, RZ, RZ, 0x0 ;  /* 0x00000000ff287424 */ /* 0x000fe400078e00ff */
[----:B------:R-:W-:Y:S01]  /*5040*/  IMAD.MOV.U32 R41, RZ, RZ, 0x3fd80000 ;  /* 0x3fd80000ff297424 */ /* 0x000fe200078e00ff */
[----:B-1----:R-:W-:-:S04]  /*5050*/  DADD R18, R14, -R24 ;  /* 0x000000000e127229 */ /* 0x002fc80000000818 */
[----:B------:R-:W-:Y:S02]  /*5060*/  DMUL R36, R20, R20 ;  /* 0x0000001414247228 */ /* 0x000fe40000000000 */
[----:B------:R-:W-:-:S06]  /*5070*/  DADD R24, R10, -R42 ;  /* 0x000000000a187229 */ /* 0x000fcc000000082a */
        /* <DEDUP_REMOVED lines=16> */
.L_x_59:
[----:B------:R-:W-:Y:S05]  /*5180*/  BSYNC.RECONVERGENT B1 ;  /* 0x0000000000017941 */ /* 0x000fea0003800200 */
.L_x_58:
        /* <DEDUP_REMOVED lines=41> */
.L_x_61:
[----:B------:R-:W-:Y:S05]  /*5420*/  BSYNC.RECONVERGENT B1 ;  /* 0x0000000000017941 */ /* 0x000fea0003800200 */
.L_x_60:
[----:B------:R-:W-:Y:S01]  /*5430*/  SHFL.IDX PT, R41, R17, 0x1e, 0x1f ;  /* 0x03c01f0011297f89 */ /* 0x000fe200000e0000 */
[-C--:B------:R-:W-:Y:S01]  /*5440*/  DMUL R36, R42, R42.reuse ;  /* 0x0000002a2a247228 */ /* 0x080fe20000000000 */
[----:B------:R-:W-:Y:S01]  /*5450*/  UMOV UR10, 0xe826d695 ;  /* 0xe826d695000a7882 */ /* 0x000fe20000000000 */
[----:B------:R-:W-:Y:S01]  /*5460*/  UMOV UR11, 0x3e112e0b ;  /* 0x3e112e0b000b7882 */ /* 0x000fe20000000000 */
[----:B------:R-:W0:Y:S01]  /*5470*/  SHFL.IDX PT, R40, R16, 0x1e, 0x1f ;  /* 0x03c01f0010287f89 */ /* 0x000e2200000e0000 */
[----:B------:R-:W-:Y:S03]  /*5480*/  BSSY.RECONVERGENT B1, `(.L_x_62) ;  /* 0x0000024000017945 */ /* 0x000fe60003800200 */
[----:B------:R-:W-:Y:S01]  /*5490*/  SHFL.IDX PT, R31, R31, 0x1f, 0x1f ;  /* 0x03e01f001f1f7f89 */ /* 0x000fe200000e0000 */
[----:B------:R-:W-:-:S03]  /*54a0*/  DMUL R42, R36, R42 ;  /* 0x0000002a242a7228 */ /* 0x000fc60000000000 */
[----:B------:R-:W1:Y:S04]  /*54b0*/  SHFL.IDX PT, R30, R30, 0x1f, 0x1f ;  /* 0x03e01f001e1e7f89 */ /* 0x000e6800000e0000 */
[----:B------:R-:W-:Y:S04]  /*54c0*/  SHFL.IDX PT, R35, R35, 0x1f, 0x1f ;  /* 0x03e01f0023237f89 */ /* 0x000fe800000e0000 */
[----:B------:R-:W2:Y:S04]  /*54d0*/  SHFL.IDX PT, R34, R34, 0x1f, 0x1f ;  /* 0x03e01f0022227f89 */ /* 0x000ea800000e0000 */
[----:B------:R-:W-:Y:S04]  /*54e0*/  SHFL.IDX PT, R37, R33, 0x1f, 0x1f ;  /* 0x03e01f0021257f89 */ /* 0x000fe800000e0000 */
[----:B------:R0:W3:Y:S02]  /*54f0*/  SHFL.IDX PT, R36, R32, 0x1f, 0x1f ;  /* 0x03e01f0020247f89 */ /* 0x0000e400000e0000 */
[----:B0-----:R-:W-:-:S02]  /*5500*/  DMUL R32, R8, R40 ;  /* 0x0000002808207228 */ /* 0x001fc40000000000 */
[----:B-1----:R-:W-:-:S06]  /*5510*/  DADD R30, R12, -R30 ;  /* 0x000000000c1e7229 */ /* 0x002fcc000000081e */
[----:B------:R-:W-:Y:S02]  /*5520*/  DMUL R42, R42, R32 ;  /* 0x000000202a2a7228 */ /* 0x000fe40000000000 */
[----:B--2---:R-:W-:Y:S02]  /*5530*/  DADD R32, R14, -R34 ;  /* 0x000000000e207229 */ /* 0x004fe40000000822 */
[----:B------:R-:W-:Y:S02]  /*5540*/  DMUL R40, R30, R30 ;  /* 0x0000001e1e287228 */ /* 0x000fe40000000000 */
[----:B---3--:R-:W-:Y:S02]  /*5550*/  DADD R34, R10, -R36 ;  /* 0x000000000a227229 */ /* 0x008fe40000000824 */
[----:B------:R-:W-:-:S04]  /*5560*/  DFMA R20, R22, R42, R20 ;  /* 0x0000002a1614722b */ /* 0x000fc80000000014 */
[----:B------:R-:W-:Y:S01]  /*5570*/  DFMA R36, R32, R32, R40 ;  /* 0x000000202024722b */ /* 0x000fe20000000028 */
[----:B------:R-:W-:Y:S01]  /*5580*/  MOV R40, RZ ;  /* 0x000000ff00287202 */ /* 0x000fe20000000f00 */
[-C--:B------:R-:W-:Y:S02]  /*5590*/  DFMA R18, R26, R42.reuse, R18 ;  /* 0x0000002a1a12722b */ /* 0x080fe40000000012 */
[----:B------:R-:W-:-:S04]  /*55a0*/  DFMA R24, R28, R42, R24 ;  /* 0x0000002a1c18722b */ /* 0x000fc80000000018 */
[----:B------:R-:W-:-:S08]  /*55b0*/  DFMA R36, R34, R34, R36 ;  /* 0x000000222224722b */ /* 0x000fd00000000024 */
[----:B------:R-:W-:-:S06]  /*55c0*/  DADD R36, R36, UR10 ;  /* 0x0000000a24247e29 */ /* 0x000fcc0008000000 */
[----:B------:R-:W0:Y:S04]  /*55d0*/  MUFU.RSQ64H R41, R37 ;  /* 0x0000002500297308 */ /* 0x000e280000001c00 */
[----:B------:R-:W-:-:S04]  /*55e0*/  IADD3 R28, PT, PT, R37, -0x100000, RZ ;  /* 0xfff00000251c7810 */ /* 0x000fc80007ffe0ff */
[----:B------:R-:W-:Y:S01]  /*55f0*/  ISETP.GE.U32.AND P0, PT, R28, 0x7fe00000, PT ;  /* 0x7fe000001c00780c */ /* 0x000fe20003f06070 */
[----:B0-----:R-:W-:-:S08]  /*5600*/  DMUL R22, R40, R40 ;  /* 0x0000002828167228 */ /* 0x001fd00000000000 */
[----:B------:R-:W-:Y:S01]  /*5610*/  DFMA R26, R36, -R22, 1 ;  /* 0x3ff00000241a742b */ /* 0x000fe20000000816 */
[----:B------:R-:W-:Y:S02]  /*5620*/  IMAD.MOV.U32 R22, RZ, RZ, 0x0 ;  /* 0x00000000ff167424 */ /* 0x000fe400078e00ff */
[----:B------:R-:W-:-:S06]  /*5630*/  IMAD.MOV.U32 R23, RZ, RZ, 0x3fd80000 ;  /* 0x3fd80000ff177424 */ /* 0x000fcc00078e00ff */
[----:B------:R-:W-:Y:S02]  /*5640*/  DFMA R22, R26, R22, 0.5 ;  /* 0x3fe000001a16742b */ /* 0x000fe40000000016 */
[----:B------:R-:W-:-:S08]  /*5650*/  DMUL R26, R40, R26 ;  /* 0x0000001a281a7228 */ /* 0x000fd00000000000 */
[----:B------:R-:W-:Y:S01]  /*5660*/  DFMA R22, R22, R26, R40 ;  /* 0x0000001a1616722b */ /* 0x000fe20000000028 */
[----:B------:R-:W-:Y:S10]  /*5670*/  @!P0 BRA `(.L_x_63) ;  /* 0x0000000000108947 */ /* 0x000ff40003800000 */
[----:B------:R-:W-:-:S07]  /*5680*/  MOV R40, 0x56a0 ;  /* 0x000056a000287802 */ /* 0x000fce0000000f00 */
[----:B------:R-:W-:Y:S05]  /*5690*/  CALL.REL.NOINC `($__internal_0_$__cuda_sm20_drsqrt_f64_slowpath_v2) ;  /* 0x0000000000a07944 */ /* 0x000fea0003c00000 */
[----:B------:R-:W-:Y:S02]  /*56a0*/  IMAD.MOV.U32 R22, RZ, RZ, R36 ;  /* 0x000000ffff167224 */ /* 0x000fe400078e0024 */
[----:B------:R-:W-:-:S07]  /*56b0*/  IMAD.MOV.U32 R23, RZ, RZ, R37 ;  /* 0x000000ffff177224 */ /* 0x000fce00078e0025 */
.L_x_63:
[----:B------:R-:W-:Y:S05]  /*56c0*/  BSYNC.RECONVERGENT B1 ;  /* 0x0000000000017941 */ /* 0x000fea0003800200 */
.L_x_62:
[----:B------:R-:W-:Y:S01]  /*56d0*/  SHFL.IDX PT, R27, R17, 0x1f, 0x1f ;  /* 0x03e01f00111b7f89 */ /* 0x000fe200000e0000 */
[-C--:B------:R-:W-:Y:S01]  /*56e0*/  DMUL R28, R22, R22.reuse ;  /* 0x00000016161c7228 */ /* 0x080fe20000000000 */
[----:B------:R-:W-:Y:S01]  /*56f0*/  UIADD3 UR4, UP0, UPT, UR4, 0x20, URZ ;  /* 0x0000002004047890 */ /* 0x000fe2000ff1e0ff */
[----:B------:R-:W-:Y:S01]  /*5700*/  BAR.SYNC.DEFER_BLOCKING 0x0 ;  /* 0x0000000000007b1d */ /* 0x000fe20000010000 */
[----:B------:R-:W-:Y:S02]  /*5710*/  IADD3 R5, P1, PT, R5, 0x100, RZ ;  /* 0x0000010005057810 */ /* 0x000fe40007f3e0ff */
[----:B------:R-:W-:Y:S01]  /*5720*/  UIADD3.X UR5, UPT, UPT, URZ, UR5, URZ, UP0, !UPT ;  /* 0x00000005ff057290 */ /* 0x000fe200087fe4ff */
[----:B------:R-:W-:Y:S01]  /*5730*/  IADD3 R38, P2, PT, R38, 0x100, RZ ;  /* 0x0000010026267810 */ /* 0x000fe20007f5e0ff */
[----:B------:R-:W-:Y:S01]  /*5740*/  UISETP.GE.U32.AND UP0, UPT, UR4, UR8, UPT ;  /* 0x000000080400728c */ /* 0x000fe2000bf06070 */
[----:B------:R-:W-:Y:S01]  /*5750*/  IADD3 R6, P0, PT, R6, 0x100, RZ ;  /* 0x0000010006067810 */ /* 0x000fe20007f1e0ff */
[----:B------:R-:W-:Y:S01]  /*5760*/  DMUL R28, R28, R22 ;  /* 0x000000161c1c7228 */ /* 0x000fe20000000000 */
[----:B------:R-:W-:Y:S01]  /*5770*/  IADD3 R7, P3, PT, R7, 0x100, RZ ;  /* 0x0000010007077810 */ /* 0x000fe20007f7e0ff */
[----:B------:R-:W0:Y:S01]  /*5780*/  SHFL.IDX PT, R26, R16, 0x1f, 0x1f ;  /* 0x03e01f00101a7f89 */ /* 0x000e2200000e0000 */
[----:B------:R-:W-:Y:S01]  /*5790*/  UISETP.GE.U32.AND.EX UP0, UPT, UR5, UR9, UPT, UP0 ;  /* 0x000000090500728c */ /* 0x000fe2000bf06100 */
[----:B------:R-:W-:Y:S01]  /*57a0*/  IADD3.X R2, PT, PT, RZ, R2, RZ, P0, !PT ;  /* 0x00000002ff027210 */ /* 0x000fe200007fe4ff */
[----:B------:R-:W-:Y:S01]  /*57b0*/  IMAD.X R0, RZ, RZ, R0, P1 ;  /* 0x000000ffff007224 */ /* 0x000fe200008e0600 */
[----:B------:R-:W-:Y:S01]  /*57c0*/  IADD3.X R3, PT, PT, RZ, R3, RZ, P3, !PT ;  /* 0x00000003ff037210 */ /* 0x000fe20001ffe4ff */
[----:B------:R-:W-:Y:S01]  /*57d0*/  IMAD.X R4, RZ, RZ, R4, P2 ;  /* 0x000000ffff047224 */ /* 0x000fe200010e0604 */
[----:B0-----:R-:W-:-:S08]  /*57e0*/  DMUL R26, R8, R26 ;  /* 0x0000001a081a7228 */ /* 0x001fd00000000000 */
[----:B------:R-:W-:-:S08]  /*57f0*/  DMUL R26, R28, R26 ;  /* 0x0000001a1c1a7228 */ /* 0x000fd00000000000 */
[-C--:B------:R-:W-:Y:S02]  /*5800*/  DFMA R28, R32, R26.reuse, R18 ;  /* 0x0000001a201c722b */ /* 0x080fe40000000012 */
[-C--:B------:R-:W-:Y:S02]  /*5810*/  DFMA R22, R30, R26.reuse, R20 ;  /* 0x0000001a1e16722b */ /* 0x080fe40000000014 */
[----:B------:R-:W-:Y:S01]  /*5820*/  DFMA R18, R34, R26, R24 ;  /* 0x0000001a2212722b */ /* 0x000fe20000000018 */
[----:B------:R-:W-:Y:S10]  /*5830*/  BRA.U !UP0, `(.L_x_64) ;  /* 0xffffffa908987547 */ /* 0x000ff4000b83ffff */
[----:B------:R-:W0:Y:S01]  /*5840*/  LDCU.128 UR12, c[0x0][0x3a0] ;  /* 0x00007400ff0c77ac */ /* 0x000e220008000c00 */
[----:B------:R-:W-:Y:S01]  /*5850*/  IMAD.SHL.U32 R6, R39, 0x8, RZ ;  /* 0x0000000827067824 */ /* 0x000fe200078e00ff */
[----:B------:R-:W-:Y:S01]  /*5860*/  SHF.R.U32.HI R39, RZ, 0x1d, R39 ;  /* 0x0000001dff277819 */ /* 0x000fe20000011627 */
[----:B------:R-:W1:Y:S03]  /*5870*/  LDCU.64 UR10, c[0x0][0x3b0] ;  /* 0x00007600ff0a77ac */ /* 0x000e660008000a00 */
[C---:B0-----:R-:W-:Y:S02]  /*5880*/  IADD3 R2, P0, PT, R6.reuse, UR12, RZ ;  /* 0x0000000c06027c10 */ /* 0x041fe4000ff1e0ff */
[C---:B------:R-:W-:Y:S02]  /*5890*/  IADD3 R4, P1, PT, R6.reuse, UR14, RZ ;  /* 0x0000000e06047c10 */ /* 0x040fe4000ff3e0ff */
[----:B-1----:R-:W-:-:S02]  /*58a0*/  IADD3 R6, P2, PT, R6, UR10, RZ ;  /* 0x0000000a06067c10 */ /* 0x002fc4000ff5e0ff */
[C---:B------:R-:W-:Y:S02]  /*58b0*/  IADD3.X R3, PT, PT, R39.reuse, UR13, RZ, P0, !PT ;  /* 0x0000000d27037c10 */ /* 0x040fe400087fe4ff */
[C---:B------:R-:W-:Y:S02]  /*58c0*/  IADD3.X R5, PT, PT, R39.reuse, UR15, RZ, P1, !PT ;  /* 0x0000000f27057c10 */ /* 0x040fe40008ffe4ff */
[----:B------:R-:W-:Y:S01]  /*58d0*/  IADD3.X R7, PT, PT, R39, UR11, RZ, P2, !PT ;  /* 0x0000000b27077c10 */ /* 0x000fe200097fe4ff */
[----:B------:R-:W-:Y:S04]  /*58e0*/  STG.E.64 desc[UR6][R2.64], R28 ;  /* 0x0000001c02007986 */ /* 0x000fe8000c101b06 */
[----:B------:R-:W-:Y:S04]  /*58f0*/  STG.E.64 desc[UR6][R4.64], R22 ;  /* 0x0000001604007986 */ /* 0x000fe8000c101b06 */
[----:B------:R-:W-:Y:S01]  /*5900*/  STG.E.64 desc[UR6][R6.64], R18 ;  /* 0x0000001206007986 */ /* 0x000fe2000c101b06 */
[----:B------:R-:W-:Y:S05]  /*5910*/  EXIT ;  /* 0x000000000000794d */ /* 0x000fea0003800000 */
        .weak           $__internal_0_$__cuda_sm20_drsqrt_f64_slowpath_v2
        .type           $__internal_0_$__cuda_sm20_drsqrt_f64_slowpath_v2,@function
        .size           $__internal_0_$__cuda_sm20_drsqrt_f64_slowpath_v2,(.L_x_110 - $__internal_0_$__cuda_sm20_drsqrt_f64_slowpath_v2)
$__internal_0_$__cuda_sm20_drsqrt_f64_slowpath_v2:
[----:B------:R-:W-:Y:S01]  /*5920*/  DSETP.NEU.AND P0, PT, R36, RZ, PT ;  /* 0x000000ff2400722a */ /* 0x000fe20003f0d000 */
[----:B------:R-:W-:Y:S01]  /*5930*/  BSSY.RECONVERGENT B0, `(.L_x_65) ;  /* 0x000001c000007945 */ /* 0x000fe20003800200 */
[----:B------:R-:W-:-:S12]  /*5940*/  LOP3.LUT R41, R37, 0x80000000, RZ, 0xc0, !PT ;  /* 0x8000000025297812 */ /* 0x000fd800078ec0ff */
[----:B------:R-:W-:Y:S05]  /*5950*/  @!P0 BRA `(.L_x_66) ;  /* 0x00000000005c8947 */ /* 0x000fea0003800000 */
[----:B------:R-:W-:-:S14]  /*5960*/  DSETP.GTU.AND P0, PT, |R36|, +INF , PT ;  /* 0x7ff000002400742a */ /* 0x000fdc0003f0c200 */
[----:B------:R-:W-:Y:S05]  /*5970*/  @P0 BRA `(.L_x_67) ;  /* 0x00000000004c0947 */ /* 0x000fea0003800000 */
[----:B------:R-:W-:-:S13]  /*5980*/  ISETP.NE.AND P0, PT, R41, RZ, PT ;  /* 0x000000ff2900720c */ /* 0x000fda0003f05270 */
[----:B------:R-:W-:Y:S01]  /*5990*/  @P0 IMAD.MOV.U32 R42, RZ, RZ, 0x0 ;  /* 0x00000000ff2a0424 */ /* 0x000fe200078e00ff */
[----:B------:R-:W-:Y:S01]  /*59a0*/  @P0 MOV R43, 0xfff80000 ;  /* 0xfff80000002b0802 */ /* 0x000fe20000000f00 */
[----:B------:R-:W-:Y:S06]  /*59b0*/  @P0 BRA `(.L_x_68) ;  /* 0x00000000004c0947 */ /* 0x000fec0003800000 */
[----:B------:R-:W-:-:S14]  /*59c0*/  DSETP.NEU.AND P0, PT, |R36|, +INF , PT ;  /* 0x7ff000002400742a */ /* 0x000fdc0003f0d200 */
[----:B------:R-:W-:Y:S01]  /*59d0*/  @!P0 CS2R R42, SRZ ;  /* 0x00000000002a8805 */ /* 0x000fe2000001ff00 */
[----:B------:R-:W-:Y:S06]  /*59e0*/  @!P0 BRA `(.L_x_68) ;  /* 0x0000000000408947 */ /* 0x000fec0003800000 */
[----:B------:R-:W-:Y:S01]  /*59f0*/  DMUL R36, R36, 1.80143985094819840000e+16 ;  /* 0x4350000024247828 */ /* 0x000fe20000000000 */
[----:B------:R-:W-:-:S05]  /*5a00*/  IMAD.MOV.U32 R44, RZ, RZ, RZ ;  /* 0x000000ffff2c7224 */ /* 0x000fca00078e00ff */
[----:B------:R-:W0:Y:S02]  /*5a10*/  MUFU.RSQ64H R45, R37 ;  /* 0x00000025002d7308 */ /* 0x000e240000001c00 */
[----:B0-----:R-:W-:-:S08]  /*5a20*/  DMUL R42, R44, R44 ;  /* 0x0000002c2c2a7228 */ /* 0x001fd00000000000 */
[----:B------:R-:W-:Y:S01]  /*5a30*/  DFMA R42, R36, -R42, 1 ;  /* 0x3ff00000242a742b */ /* 0x000fe2000000082a */
[----:B------:R-:W-:Y:S01]  /*5a40*/  IMAD.MOV.U32 R36, RZ, RZ, 0x0 ;  /* 0x00000000ff247424 */ /* 0x000fe200078e00ff */
[----:B------:R-:W-:-:S06]  /*5a50*/  MOV R37, 0x3fd80000 ;  /* 0x3fd8000000257802 */ /* 0x000fcc0000000f00 */
[----:B------:R-:W-:Y:S02]  /*5a60*/  DFMA R36, R42, R36, 0.5 ;  /* 0x3fe000002a24742b */ /* 0x000fe40000000024 */
[----:B------:R-:W-:-:S08]  /*5a70*/  DMUL R42, R44, R42 ;  /* 0x0000002a2c2a7228 */ /* 0x000fd00000000000 */
[----:B------:R-:W-:-:S08]  /*5a80*/  DFMA R42, R36, R42, R44 ;  /* 0x0000002a242a722b */ /* 0x000fd0000000002c */
[----:B------:R-:W-:Y:S01]  /*5a90*/  DMUL R42, R42, 134217728 ;  /* 0x41a000002a2a7828 */ /* 0x000fe20000000000 */
[----:B------:R-:W-:Y:S10]  /*5aa0*/  BRA `(.L_x_68) ;  /* 0x0000000000107947 */ /* 0x000ff40003800000 */
.L_x_67:
[----:B------:R-:W-:Y:S01]  /*5ab0*/  DADD R42, R36, R36 ;  /* 0x00000000242a7229 */ /* 0x000fe20000000024 */
[----:B------:R-:W-:Y:S10]  /*5ac0*/  BRA `(.L_x_68) ;  /* 0x0000000000087947 */ /* 0x000ff40003800000 */
.L_x_66:
[----:B------:R-:W-:Y:S01]  /*5ad0*/  LOP3.LUT R43, R41, 0x7ff00000, RZ, 0xfc, !PT ;  /* 0x7ff00000292b7812 */ /* 0x000fe200078efcff */
[----:B------:R-:W-:-:S07]  /*5ae0*/  IMAD.MOV.U32 R42, RZ, RZ, RZ ;  /* 0x000000ffff2a7224 */ /* 0x000fce00078e00ff */
.L_x_68:
[----:B------:R-:W-:Y:S05]  /*5af0*/  BSYNC.RECONVERGENT B0 ;  /* 0x0000000000007941 */ /* 0x000fea0003800200 */
.L_x_65:
[----:B------:R-:W-:Y:S01]  /*5b00*/  IMAD.MOV.U32 R41, RZ, RZ, 0x0 ;  /* 0x00000000ff297424 */ /* 0x000fe200078e00ff */
[----:B------:R-:W-:Y:S01]  /*5b10*/  MOV R37, R43 ;  /* 0x0000002b00257202 */ /* 0x000fe20000000f00 */
[----:B------:R-:W-:Y:S02]  /*5b20*/  IMAD.MOV.U32 R36, RZ, RZ, R42 ;  /* 0x000000ffff247224 */ /* 0x000fe400078e002a */
[----:B------:R-:W-:Y:S05]  /*5b30*/  RET.REL.NODEC R40 `(_Z14OptForceKernelPdS_S_S_S_S_S_m) ;  /* 0xffffffa428307950 */ /* 0x000fea0003c3ffff */
.L_x_69:
[----:B------:R-:W-:-:S00]  /*5b40*/  BRA `(.L_x_69) ;  /* 0xfffffffc00fc7947 */ /* 0x000fc0000383ffff */
[----:B------:R-:W-:-:S00]  /*5b50*/  NOP ;  /* 0x0000000000007918 */ /* 0x000fc00000000000 */
        /* <DEDUP_REMOVED lines=10> */
.L_x_110:


//--------------------- .text._Z11forceKernelPdS_S_S_S_S_S_m --------------------------
	.section	.text._Z11forceKernelPdS_S_S_S_S_S_m,"ax",@progbits
	.align	128
        .global         _Z11forceKernelPdS_S_S_S_S_S_m
        .type           _Z11forceKernelPdS_S_S_S_S_S_m,@function
        .size           _Z11forceKernelPdS_S_S_S_S_S_m,(.L_x_112 - _Z11forceKernelPdS_S_S_S_S_S_m)
        .other          _Z11forceKernelPdS_S_S_S_S_S_m,@"STO_CUDA_ENTRY STV_DEFAULT"
_Z11forceKernelPdS_S_S_S_S_S_m:
.text._Z11forceKernelPdS_S_S_S_S_S_m:
[----:B------:R-:W-:Y:S01]  /*0000*/  LDC R1, c[0x0][0x37c] ;  /* 0x0000df00ff017b82 */ /* 0x000fe20000000800 */
[----:B------:R-:W0:Y:S01]  /*0010*/  LDCU.64 UR18, c[0x0][0x3b8] ;  /* 0x00007700ff1277ac */ /* 0x000e220008000a00 */
[----:B------:R-:W1:Y:S06]  /*0020*/  S2R R0, SR_TID.X ;  /* 0x0000000000007919 */ /* 0x000e6c0000002100 */
[----:B------:R-:W2:Y:S08]  /*0030*/  LDC R5, c[0x0][0x360] ;  /* 0x0000d800ff057b82 */ /* 0x000eb00000000800 */
[----:B------:R-:W3:Y:S01]  /*0040*/  S2UR UR8, SR_CTAID.X ;  /* 0x00000000000879c3 */ /* 0x000ee20000002500 */
[----:B0-----:R-:W-:-:S05]  /*0050*/  IMAD.U32 R6, RZ, RZ, UR18 ;  /* 0x00000012ff067e24 */ /* 0x001fca000f8e00ff */
[----:B------:R-:W-:-:S04]  /*0060*/  ISETP.NE.U32.AND P0, PT, R6, RZ, PT ;  /* 0x000000ff0600720c */ /* 0x000fc80003f05070 */
[----:B------:R-:W-:-:S13]  /*0070*/  ISETP.NE.AND.EX P0, PT, RZ, UR19, PT, P0 ;  /* 0x00000013ff007c0c */ /* 0x000fda000bf05300 */
[----:B-1-3--:R-:W-:Y:S05]  /*0080*/  @!P0 EXIT ;  /* 0x000000000000894d */ /* 0x00afea0003800000 */
[----:B------:R-:W0:Y:S01]  /*0090*/  LDCU.128 UR12, c[0x0][0x3a0] ;  /* 0x00007400ff0c77ac */ /* 0x000e220008000c00 */
[----:B--2---:R-:W-:Y:S01]  /*00a0*/  IMAD R5, R5, UR8, R0 ;  /* 0x0000000805057c24 */ /* 0x004fe2000f8e0200 */
[----:B------:R-:W-:Y:S01]  /*00b0*/  ISETP.NE.U32.AND P0, PT, R6, 0x1, PT ;  /* 0x000000010600780c */ /* 0x000fe20003f05070 */
[----:B------:R-:W-:Y:S01]  /*00c0*/  IMAD.MOV.U32 R0, RZ, RZ, RZ ;  /* 0x000000ffff007224 */ /* 0x000fe200078e00ff */
[----:B------:R-:W1:Y:S01]  /*00d0*/  LDCU.64 UR16, c[0x0][0x3b0] ;  /* 0x00007600ff1077ac */ /* 0x000e620008000a00 */
[----:B------:R-:W-:Y:S01]  /*00e0*/  IMAD.SHL.U32 R16, R5, 0x8, RZ ;  /* 0x0000000805107824 */ /* 0x000fe200078e00ff */
[----:B------:R-:W-:Y:S01]  /*00f0*/  ISETP.NE.AND.EX P0, PT, RZ, UR19, PT, P0 ;  /* 0x00000013ff007c0c */ /* 0x000fe2000bf05300 */
[----:B------:R-:W-:Y:S01]  /*0100*/  IMAD.MOV.U32 R3, RZ, RZ, RZ ;  /* 0x000000ffff037224 */ /* 0x000fe200078e00ff */
[----:B------:R-:W2:Y:S01]  /*0110*/  LDCU.128 UR4, c[0x0][0x380] ;  /* 0x00007000ff0477ac */ /* 0x000ea20008000c00 */
[----:B------:R-:W-:Y:S01]  /*0120*/  SHF.R.U32.HI R2, RZ, 0x1d, R5 ;  /* 0x0000001dff027819 */ /* 0x000fe20000011605 */
[----:B------:R-:W3:Y:S01]  /*0130*/  LDCU.128 UR8, c[0x0][0x390] ;  /* 0x00007200ff0877ac */ /* 0x000ee20008000c00 */
[----:B0-----:R-:W-:-:S02]  /*0140*/  IADD3 R28, P1, PT, R16, UR12, RZ ;  /* 0x0000000c101c7c10 */ /* 0x001fc4000ff3e0ff */
[C---:B------:R-:W-:Y:S02]  /*0150*/  IADD3 R26, P2, PT, R16.reuse, UR14, RZ ;  /* 0x0000000e101a7c10 */ /* 0x040fe4000ff5e0ff */
[----:B-1----:R-:W-:Y:S02]  /*0160*/  IADD3 R24, P3, PT, R16, UR16, RZ ;  /* 0x0000001010187c10 */ /* 0x002fe4000ff7e0ff */
[C---:B------:R-:W-:Y:S01]  /*0170*/  IADD3.X R29, PT, PT, R2.reuse, UR13, RZ, P1, !PT ;  /* 0x0000000d021d7c10 */ /* 0x040fe20008ffe4ff */
[----:B------:R-:W0:Y:S01]  /*0180*/  LDCU.64 UR12, c[0x0][0x358] ;  /* 0x00006b00ff0c77ac */ /* 0x000e220008000a00 */
[C---:B------:R-:W-:Y:S02]  /*0190*/  IADD3.X R27, PT, PT, R2.reuse, UR15, RZ, P2, !PT ;  /* 0x0000000f021b7c10 */ /* 0x040fe400097fe4ff */
[----:B------:R-:W-:Y:S02]  /*01a0*/  IADD3.X R25, PT, PT, R2, UR17, RZ, P3, !PT ;  /* 0x0000001102197c10 */ /* 0x000fe40009ffe4ff */
[----:B--2---:R-:W-:-:S02]  /*01b0*/  IADD3 R22, P1, PT, R16, UR4, RZ ;  /* 0x0000000410167c10 */ /* 0x004fc4000ff3e0ff */
[C---:B------:R-:W-:Y:S02]  /*01c0*/  IADD3 R20, P2, PT, R16.reuse, UR6, RZ ;  /* 0x0000000610147c10 */ /* 0x040fe4000ff5e0ff */
[C---:B---3--:R-:W-:Y:S02]  /*01d0*/  IADD3 R18, P3, PT, R16.reuse, UR8, RZ ;  /* 0x0000000810127c10 */ /* 0x048fe4000ff7e0ff */
[----:B------:R-:W-:Y:S02]  /*01e0*/  IADD3 R16, P4, PT, R16, UR10, RZ ;  /* 0x0000000a10107c10 */ /* 0x000fe4000ff9e0ff */
[C---:B------:R-:W-:Y:S02]  /*01f0*/  IADD3.X R23, PT, PT, R2.reuse, UR5, RZ, P1, !PT ;  /* 0x0000000502177c10 */ /* 0x040fe40008ffe4ff */
[C---:B------:R-:W-:Y:S02]  /*0200*/  IADD3.X R21, PT, PT, R2.reuse, UR7, RZ, P2, !PT ;  /* 0x0000000702157c10 */ /* 0x040fe400097fe4ff */
[----:B------:R-:W-:-:S02]  /*0210*/  IADD3.X R19, PT, PT, R2, UR9, RZ, P3, !PT ;  /* 0x0000000902137c10 */ /* 0x000fc40009ffe4ff */
[----:B------:R-:W-:Y:S01]  /*0220*/  IADD3.X R17, PT, PT, R2, UR11, RZ, P4, !PT ;  /* 0x0000000b02117c10 */ /* 0x000fe2000a7fe4ff */
[----:B0-----:R-:W-:Y:S06]  /*0230*/  @!P0 BRA `(.L_x_70) ;  /* 0x0000001000b08947 */ /* 0x001fec0003800000 */
[----:B------:R-:W-:Y:S01]  /*0240*/  UIADD3 UR10, UP0, UPT, UR10, 0x8, URZ ;  /* 0x000000080a0a7890 */ /* 0x000fe2000ff1e0ff */
[----:B------:R-:W-:Y:S01]  /*0250*/  IMAD.MOV.U32 R4, RZ, RZ, R5 ;  /* 0x000000ffff047224 */ /* 0x000fe200078e0005 */
[----:B------:R-:W-:Y:S01]  /*0260*/  UIADD3 UR8, UP1, UPT, UR8, 0x8, URZ ;  /* 0x0000000808087890 */ /* 0x000fe2000ff3e0ff */
[----:B------:R-:W-:Y:S01]  /*0270*/  IMAD.MOV.U32 R3, RZ, RZ, RZ ;  /* 0x000000ffff037224 */ /* 0x000fe200078e00ff */
[----:B------:R-:W-:Y:S02]  /*0280*/  UIADD3 UR6, UP2, UPT, UR6, 0x8, URZ ;  /* 0x0000000806067890 */ /* 0x000fe4000ff5e0ff */
[----:B------:R-:W-:Y:S01]  /*0290*/  UIADD3 UR4, UP3, UPT, UR4, 0x8, URZ ;  /* 0x0000000804047890 */ /* 0x000fe2000ff7e0ff */
[----:B------:R-:W-:Y:S01]  /*02a0*/  IMAD.U32 R14, RZ, RZ, UR10 ;  /* 0x0000000aff0e7e24 */ /* 0x000fe2000f8e00ff */
[----:B------:R-:W-:Y:S01]  /*02b0*/  UIADD3.X UR11, UPT, UPT, URZ, UR11, URZ, UP0, !UPT ;  /* 0x0000000bff0b7290 */ /* 0x000fe200087fe4ff */
[----:B------:R-:W-:Y:S01]  /*02c0*/  IMAD.U32 R12, RZ, RZ, UR8 ;  /* 0x00000008ff0c7e24 */ /* 0x000fe2000f8e00ff */
[----:B------:R-:W-:Y:S01]  /*02d0*/  UIADD3.X UR9, UPT, UPT, URZ, UR9, URZ, UP1, !UPT ;  /* 0x00000009ff097290 */ /* 0x000fe20008ffe4ff */
[----:B------:R-:W-:Y:S01]  /*02e0*/  IMAD.U32 R10, RZ, RZ, UR6 ;  /* 0x00000006ff0a7e24 */ /* 0x000fe2000f8e00ff */
[----:B------:R-:W-:Y:S01]  /*02f0*/  UIADD3.X UR7, UPT, UPT, URZ, UR7, URZ, UP2, !UPT ;  /* 0x00000007ff077290 */ /* 0x000fe200097fe4ff */
[----:B------:R-:W-:Y:S01]  /*0300*/  IMAD.U32 R8, RZ, RZ, UR4 ;  /* 0x00000004ff087e24 */ /* 0x000fe2000f8e00ff */
[----:B------:R-:W-:Y:S01]  /*0310*/  UIADD3.X UR5, UPT, UPT, URZ, UR5, URZ, UP3, !UPT ;  /* 0x00000005ff057290 */ /* 0x000fe20009ffe4ff */
[----:B------:R-:W-:Y:S01]  /*0320*/  IMAD.U32 R15, RZ, RZ, UR11 ;  /* 0x0000000bff0f7e24 */ /* 0x000fe2000f8e00ff */
[----:B------:R-:W-:Y:S01]  /*0330*/  UMOV UR4, URZ ;  /* 0x000000ff00047c82 */ /* 0x000fe20008000000 */
[----:B------:R-:W-:-:S02]  /*0340*/  IMAD.U32 R13, RZ, RZ, UR9 ;  /* 0x00000009ff0d7e24 */ /* 0x000fc4000f8e00ff */
[----:B------:R-:W-:Y:S02]  /*0350*/  IMAD.U32 R11, RZ, RZ, UR7 ;  /* 0x00000007ff0b7e24 */ /* 0x000fe4000f8e00ff */
[----:B------:R-:W-:Y:S01]  /*0360*/  IMAD.U32 R9, RZ, RZ, UR5 ;  /* 0x00000005ff097e24 */ /* 0x000fe2000f8e00ff */
[----:B------:R-:W-:-:S06]  /*0370*/  UMOV UR5, URZ ;  /* 0x000000ff00057c82 */ /* 0x000fcc0008000000 */
.L_x_91:
[----:B------:R-:W-:Y:S01]  /*0380*/  ISETP.NE.U32.AND P0, PT, R4, RZ, PT ;  /* 0x000000ff0400720c */ /* 0x000fe20003f05070 */
[----:B------:R-:W-:Y:S03]  /*0390*/  BSSY.RECONVERGENT B0, `(.L_x_71) ;  /* 0x0000080000007945 */ /* 0x000fe60003800200 */
[----:B------:R-:W-:-:S13]  /*03a0*/  ISETP.NE.AND.EX P0, PT, R3, RZ, PT, P0 ;  /* 0x000000ff0300720c */ /* 0x000fda0003f05300 */
[----:B01----:R-:W-:Y:S05]  /*03b0*/  @!P0 BRA `(.L_x_72) ;  /* 0x0000000400f48947 */ /* 0x003fea0003800000 */
[----:B------:R-:W2:Y:S04]  /*03c0*/  LDG.E.64 R40, desc[UR12][R20.64] ;  /* 0x0000000c14287981 */ /* 0x000ea8000c1e1b00 */
[----:B------:R-:W2:Y:S04]  /*03d0*/  LDG.E.64 R30, desc[UR12][R10.64+-0x8] ;  /* 0xfffff80c0a1e7981 */ /* 0x000ea8000c1e1b00 */
[----:B------:R-:W3:Y:S04]  /*03e0*/  LDG.E.64 R36, desc[UR12][R22.64] ;  /* 0x0000000c16247981 */ /* 0x000ee8000c1e1b00 */
[----:B------:R-:W3:Y:S04]  /*03f0*/  LDG.E.64 R6, desc[UR12][R8.64+-0x8] ;  /* 0xfffff80c08067981 */ /* 0x000ee8000c1e1b00 */
[----:B------:R-:W4:Y:S04]  /*0400*/  LDG.E.64 R42, desc[UR12][R18.64] ;  /* 0x0000000c122a7981 */ /* 0x000f28000c1e1b00 */
[----:B------:R-:W4:Y:S01]  /*0410*/  LDG.E.64 R32, desc[UR12][R12.64+-0x8] ;  /* 0xfffff80c0c207981 */ /* 0x000f22000c1e1b00 */
[----:B------:R-:W-:Y:S01]  /*0420*/  BSSY.RECONVERGENT B1, `(.L_x_73) ;  /* 0x000001b000017945 */ /* 0x000fe20003800200 */
[----:B--2---:R-:W-:-:S02]  /*0430*/  DADD R40, R40, -R30 ;  /* 0x0000000028287229 */ /* 0x004fc4000000081e */
[----:B---3--:R-:W-:-:S06]  /*0440*/  DADD R36, R36, -R6 ;  /* 0x0000000024247229 */ /* 0x008fcc0000000806 */
[----:B------:R-:W-:Y:S02]  /*0450*/  DMUL R6, R40, R40 ;  /* 0x0000002828067228 */ /* 0x000fe40000000000 */
[----:B----4-:R-:W-:-:S06]  /*0460*/  DADD R42, R42, -R32 ;  /* 0x000000002a2a7229 */ /* 0x010fcc0000000820 */
[----:B------:R-:W-:Y:S01]  /*0470*/  DFMA R6, R36, R36, R6 ;  /* 0x000000242406722b */ /* 0x000fe20000000006 */
[----:B------:R-:W-:Y:S02]  /*0480*/  IMAD.MOV.U32 R32, RZ, RZ, 0x0 ;  /* 0x00000000ff207424 */ /* 0x000fe400078e00ff */
[----:B------:R-:W-:-:S05]  /*0490*/  IMAD.MOV.U32 R33, RZ, RZ, 0x3fd80000 ;  /* 0x3fd80000ff217424 */ /* 0x000fca00078e00ff */
[----:B------:R-:W-:-:S06]  /*04a0*/  DFMA R38, R42, R42, R6 ;  /* 0x0000002a2a26722b */ /* 0x000fcc0000000006 */
[----:B------:R-:W0:Y:S04]  /*04b0*/  MUFU.RSQ64H R7, R39 ;  /* 0x0000002700077308 */ /* 0x000e280000001c00 */
[----:B------:R-:W-:-:S05]  /*04c0*/  VIADD R6, R39, 0xfcb00000 ;  /* 0xfcb0000027067836 */ /* 0x000fca0000000000 */
[----:B------:R-:W-:Y:S01]  /*04d0*/  ISETP.GE.U32.AND P0, PT, R6, 0x7ca00000, PT ;  /* 0x7ca000000600780c */ /* 0x000fe20003f06070 */
[----:B0-----:R-:W-:-:S08]  /*04e0*/  DMUL R30, R6, R6 ;  /* 0x00000006061e7228 */ /* 0x001fd00000000000 */
[----:B------:R-:W-:-:S08]  /*04f0*/  DFMA R30, R38, -R30, 1 ;  /* 0x3ff00000261e742b */ /* 0x000fd0000000081e */
[----:B------:R-:W-:Y:S02]  /*0500*/  DFMA R32, R30, R32, 0.5 ;  /* 0x3fe000001e20742b */ /* 0x000fe40000000020 */
[----:B------:R-:W-:-:S08]  /*0510*/  DMUL R30, R6, R30 ;  /* 0x0000001e061e7228 */ /* 0x000fd00000000000 */
[----:B------:R-:W-:-:S08]  /*0520*/  DFMA R46, R32, R30, R6 ;  /* 0x0000001e202e722b */ /* 0x000fd00000000006 */
[----:B------:R-:W-:Y:S02]  /*0530*/  DMUL R34, R38, R46 ;  /* 0x0000002e26227228 */ /* 0x000fe40000000000 */
[----:B------:R-:W-:Y:S02]  /*0540*/  VIADD R33, R47, 0xfff00000 ;  /* 0xfff000002f217836 */ /* 0x000fe40000000000 */
[----:B------:R-:W-:-:S04]  /*0550*/  IMAD.MOV.U32 R32, RZ, RZ, R46 ;  /* 0x000000ffff207224 */ /* 0x000fc800078e002e */
[----:B------:R-:W-:-:S08]  /*0560*/  DFMA R30, R34, -R34, R38 ;  /* 0x80000022221e722b */ /* 0x000fd00000000026 */
[----:B------:R-:W-:Y:S01]  /*0570*/  DFMA R44, R30, R32, R34 ;  /* 0x000000201e2c722b */ /* 0x000fe20000000022 */
[----:B------:R-:W-:Y:S10]  /*0580*/  @!P0 BRA `(.L_x_74) ;  /* 0x0000000000108947 */ /* 0x000ff40003800000 */
[----:B------:R-:W-:Y:S01]  /*0590*/  IMAD.MOV.U32 R32, RZ, RZ, R46 ;  /* 0x000000ffff207224 */ /* 0x000fe200078e002e */
[----:B------:R-:W-:Y:S02]  /*05a0*/  MOV R7, R39 ;  /* 0x0000002700077202 */ /* 0x000fe40000000f00 */
[----:B------:R-:W-:-:S07]  /*05b0*/  MOV R0, 0x5d0 ;  /* 0x000005d000007802 */ /* 0x000fce0000000f00 */
[----:B------:R-:W-:Y:S05]  /*05c0*/  CALL.REL.NOINC `($__internal_2_$__cuda_sm20_dsqrt_rn_f64_mediumpath_v1) ;  /* 0x0000001c00707944 */ /* 0x000fea0003c00000 */
.L_x_74:
[----:B------:R-:W-:Y:S05]  /*05d0*/  BSYNC.RECONVERGENT B1 ;  /* 0x0000000000017941 */ /* 0x000fea0003800200 */
.L_x_73:
[----:B------:R-:W2:Y:S04]  /*05e0*/  LDG.E.64 R30, desc[UR12][R16.64] ;  /* 0x0000000c101e7981 */ /* 0x000ea8000c1e1b00 */
[----:B------:R-:W3:Y:S01]  /*05f0*/  LDG.E.64 R6, desc[UR12][R14.64+-0x8] ;  /* 0xfffff80c0e067981 */ /* 0x000ee2000c1e1b00 */
[-C--:B------:R-:W-:Y:S01]  /*0600*/  DMUL R32, R44, R44.reuse ;  /* 0x0000002c2c207228 */ /* 0x080fe20000000000 */
[----:B------:R-:W-:Y:S07]  /*0610*/  BSSY.RECONVERGENT B1, `(.L_x_75) ;  /* 0x000001a000017945 */ /* 0x000fee0003800200 */
[----:B------:R-:W-:Y:S01]  /*0620*/  DMUL R44, R32, R44 ;  /* 0x0000002c202c7228 */ /* 0x000fe20000000000 */
[----:B------:R-:W-:-:S05]  /*0630*/  IMAD.MOV.U32 R32, RZ, RZ, 0x1 ;  /* 0x00000001ff207424 */ /* 0x000fca00078e00ff */
[----:B------:R-:W0:Y:S02]  /*0640*/  MUFU.RCP64H R33, R45 ;  /* 0x0000002d00217308 */ /* 0x000e240000001800 */
[----:B0-----:R-:W-:-:S08]  /*0650*/  DFMA R34, -R44, R32, 1 ;  /* 0x3ff000002c22742b */ /* 0x001fd00000000120 */
[----:B------:R-:W-:-:S08]  /*0660*/  DFMA R34, R34, R34, R34 ;  /* 0x000000222222722b */ /* 0x000fd00000000022 */
[----:B------:R-:W-:-:S08]  /*0670*/  DFMA R34, R32, R34, R32 ;  /* 0x000000222022722b */ /* 0x000fd00000000020 */
[----:B------:R-:W-:-:S08]  /*0680*/  DFMA R32, -R44, R34, 1 ;  /* 0x3ff000002c20742b */ /* 0x000fd00000000122 */
[----:B------:R-:W-:Y:S02]  /*0690*/  DFMA R32, R34, R32, R34 ;  /* 0x000000202220722b */ /* 0x000fe40000000022 */
[----:B--2---:R-:W-:-:S08]  /*06a0*/  DMUL R30, R36, R30 ;  /* 0x0000001e241e7228 */ /* 0x004fd00000000000 */
[----:B---3--:R-:W-:-:S08]  /*06b0*/  DMUL R36, R30, R6 ;  /* 0x000000061e247228 */ /* 0x008fd00000000000 */
[----:B------:R-:W-:Y:S02]  /*06c0*/  DMUL R6, R36, R32 ;  /* 0x0000002024067228 */ /* 0x000fe40000000000 */
[----:B------:R-:W-:-:S06]  /*06d0*/  FSETP.GEU.AND P1, PT, |R37|, 6.5827683646048100446e-37, PT ;  /* 0x036000002500780b */ /* 0x000fcc0003f2e200 */
[----:B------:R-:W-:-:S08]  /*06e0*/  DFMA R30, -R44, R6, R36 ;  /* 0x000000062c1e722b */ /* 0x000fd00000000124 */
[----:B------:R-:W-:-:S10]  /*06f0*/  DFMA R6, R32, R30, R6 ;  /* 0x0000001e2006722b */ /* 0x000fd40000000006 */
[----:B------:R-:W-:-:S05]  /*0700*/  FFMA R0, RZ, R45, R7 ;  /* 0x0000002dff007223 */ /* 0x000fca0000000007 */
[----:B------:R-:W-:-:S13]  /*0710*/  FSETP.GT.AND P0, PT, |R0|, 1.469367938527859385e-39, PT ;  /* 0x001000000000780b */ /* 0x000fda0003f04200 */
[----:B------:R-:W-:Y:S05]  /*0720*/  @P0 BRA P1, `(.L_x_76) ;  /* 0x0000000000200947 */ /* 0x000fea0000800000 */
[----:B------:R-:W-:Y:S01]  /*0730*/  IMAD.MOV.U32 R34, RZ, RZ, R36 ;  /* 0x000000ffff227224 */ /* 0x000fe200078e0024 */
[----:B------:R-:W-:Y:S01]  /*0740*/  MOV R6, 0x790 ;  /* 0x0000079000067802 */ /* 0x000fe20000000f00 */
[----:B------:R-:W-:Y:S02]  /*0750*/  IMAD.MOV.U32 R35, RZ, RZ, R37 ;  /* 0x000000ffff237224 */ /* 0x000fe400078e0025 */
[----:B------:R-:W-:Y:S02]  /*0760*/  IMAD.MOV.U32 R32, RZ, RZ, R44 ;  /* 0x000000ffff207224 */ /* 0x000fe400078e002c */
[----:B------:R-:W-:-:S07]  /*0770*/  IMAD.MOV.U32 R33, RZ, RZ, R45 ;  /* 0x000000ffff217224 */ /* 0x000fce00078e002d */
[----:B------:R-:W-:Y:S05]  /*0780*/  CALL.REL.NOINC `($__internal_1_$__cuda_sm20_div_rn_f64_full) ;  /* 0x0000001400947944 */ /* 0x000fea0003c00000 */
[----:B------:R-:W-:Y:S02]  /*0790*/  IMAD.MOV.U32 R6, RZ, RZ, R2 ;  /* 0x000000ffff067224 */ /* 0x000fe400078e0002 */
[----:B------:R-:W-:-:S07]  /*07a0*/  IMAD.MOV.U32 R7, RZ, RZ, R49 ;  /* 0x000000ffff077224 */ /* 0x000fce00078e0031 */
.L_x_76:
[----:B------:R-:W-:Y:S05]  /*07b0*/  BSYNC.RECONVERGENT B1 ;  /* 0x0000000000017941 */ /* 0x000fea0003800200 */
.L_x_75:
[----:B------:R-:W2:Y:S01]  /*07c0*/  LDG.E.64 R30, desc[UR12][R28.64] ;  /* 0x0000000c1c1e7981 */ /* 0x000ea2000c1e1b00 */
[----:B------:R-:W0:Y:S01]  /*07d0*/  MUFU.RCP64H R35, R45 ;  /* 0x0000002d00237308 */ /* 0x000e220000001800 */
[----:B------:R-:W-:Y:S01]  /*07e0*/  IMAD.MOV.U32 R34, RZ, RZ, 0x1 ;  /* 0x00000001ff227424 */ /* 0x000fe200078e00ff */
[----:B--2---:R-:W-:-:S07]  /*07f0*/  DADD R30, R30, R6 ;  /* 0x000000001e1e7229 */ /* 0x004fce0000000006 */
[----:B------:R1:W-:Y:S04]  /*0800*/  STG.E.64 desc[UR12][R28.64], R30 ;  /* 0x0000001e1c007986 */ /* 0x0003e8000c101b0c */
[----:B------:R-:W2:Y:S04]  /*0810*/  LDG.E.64 R6, desc[UR12][R16.64] ;  /* 0x0000000c10067981 */ /* 0x000ea8000c1e1b00 */
[----:B------:R-:W3:Y:S01]  /*0820*/  LDG.E.64 R32, desc[UR12][R14.64+-0x8] ;  /* 0xfffff80c0e207981 */ /* 0x000ee2000c1e1b00 */
[----:B0-----:R-:W-:Y:S01]  /*0830*/  DFMA R36, -R44, R34, 1 ;  /* 0x3ff000002c24742b */ /* 0x001fe20000000122 */
[----:B------:R-:W-:Y:S07]  /*0840*/  BSSY.RECONVERGENT B1, `(.L_x_77) ;  /* 0x0000014000017945 */ /* 0x000fee0003800200 */
        /* <DEDUP_REMOVED lines=8> */
[----:B-1----:R-:W-:-:S08]  /*08d0*/  DFMA R30, -R44, R6, R34 ;  /* 0x000000062c1e722b */ /* 0x002fd00000000122 */
[----:B------:R-:W-:-:S10]  /*08e0*/  DFMA R6, R38, R30, R6 ;  /* 0x0000001e2606722b */ /* 0x000fd40000000006 */
[----:B------:R-:W-:-:S05]  /*08f0*/  FFMA R0, RZ, R45, R7 ;  /* 0x0000002dff007223 */ /* 0x000fca0000000007 */
[----:B------:R-:W-:-:S13]  /*0900*/  FSETP.GT.AND P0, PT, |R0|, 1.469367938527859385e-39, PT ;  /* 0x001000000000780b */ /* 0x000fda0003f04200 */
[----:B------:R-:W-:Y:S05]  /*0910*/  @P0 BRA P1, `(.L_x_78) ;  /* 0x0000000000180947 */ /* 0x000fea0000800000 */
[----:B------:R-:W-:Y:S01]  /*0920*/  IMAD.MOV.U32 R32, RZ, RZ, R44 ;  /* 0x000000ffff207224 */ /* 0x000fe200078e002c */
[----:B------:R-:W-:Y:S01]  /*0930*/  MOV R6, 0x960 ;  /* 0x0000096000067802 */ /* 0x000fe20000000f00 */
[----:B------:R-:W-:-:S07]  /*0940*/  IMAD.MOV.U32 R33, RZ, RZ, R45 ;  /* 0x000000ffff217224 */ /* 0x000fce00078e002d */
[----:B------:R-:W-:Y:S05]  /*0950*/  CALL.REL.NOINC `($__internal_1_$__cuda_sm20_div_rn_f64_full) ;  /* 0x0000001400207944 */ /* 0x000fea0003c00000 */
[----:B------:R-:W-:Y:S02]  /*0960*/  IMAD.MOV.U32 R6, RZ, RZ, R2 ;  /* 0x000000ffff067224 */ /* 0x000fe400078e0002 */
[----:B------:R-:W-:-:S07]  /*0970*/  IMAD.MOV.U32 R7, RZ, RZ, R49 ;  /* 0x000000ffff077224 */ /* 0x000fce00078e0031 */
.L_x_78:
[----:B------:R-:W-:Y:S05]  /*0980*/  BSYNC.RECONVERGENT B1 ;  /* 0x0000000000017941 */ /* 0x000fea0003800200 */
.L_x_77:
        /* <DEDUP_REMOVED lines=28> */
.L_x_80:
[----:B------:R-:W-:Y:S05]  /*0b50*/  BSYNC.RECONVERGENT B1 ;  /* 0x0000000000017941 */ /* 0x000fea0003800200 */
.L_x_79:
[----:B------:R-:W2:Y:S02]  /*0b60*/  LDG.E.64 R30, desc[UR12][R24.64] ;  /* 0x0000000c181e7981 */ /* 0x000ea4000c1e1b00 */
[----:B--2---:R-:W-:-:S07]  /*0b70*/  DADD R30, R30, R6 ;  /* 0x000000001e1e7229 */ /* 0x004fce0000000006 */
[----:B------:R0:W-:Y:S04]  /*0b80*/  STG.E.64 desc[UR12][R24.64], R30 ;  /* 0x0000001e18007986 */ /* 0x0001e8000c101b0c */
.L_x_72:
[----:B------:R-:W-:Y:S05]  /*0b90*/  BSYNC.RECONVERGENT B0 ;  /* 0x0000000000007941 */ /* 0x000fea0003800200 */
.L_x_71:
[----:B------:R-:W-:Y:S01]  /*0ba0*/  UIADD3 UR6, UP0, UPT, UR4, 0x1, URZ ;  /* 0x0000000104067890 */ /* 0x000fe2000ff1e0ff */
[----:B------:R-:W-:Y:S03]  /*0bb0*/  BSSY.RECONVERGENT B0, `(.L_x_81) ;  /* 0x0000082000007945 */ /* 0x000fe60003800200 */
[----:B------:R-:W-:Y:S02]  /*0bc0*/  UIADD3.X UR7, UPT, UPT, URZ, UR5, URZ, UP0, !UPT ;  /* 0x00000005ff077290 */ /* 0x000fe400087fe4ff */
[----:B------:R-:W-:-:S04]  /*0bd0*/  ISETP.NE.U32.AND P0, PT, R5, UR6, PT ;  /* 0x0000000605007c0c */ /* 0x000fc8000bf05070 */
[----:B------:R-:W-:-:S13]  /*0be0*/  ISETP.NE.AND.EX P0, PT, RZ, UR7, PT, P0 ;  /* 0x00000007ff007c0c */ /* 0x000fda000bf05300 */
[----:B------:R-:W-:Y:S05]  /*0bf0*/  @!P0 BRA `(.L_x_82) ;  /* 0x0000000400f48947 */ /* 0x000fea0003800000 */
[----:B------:R-:W2:Y:S04]  /*0c00*/  LDG.E.64 R40, desc[UR12][R20.64] ;  /* 0x0000000c14287981 */ /* 0x000ea8000c1e1b00 */
[----:B0-----:R-:W2:Y:S04]  /*0c10*/  LDG.E.64 R30, desc[UR12][R10.64] ;  /* 0x0000000c0a1e7981 */ /* 0x001ea8000c1e1b00 */
        /* <DEDUP_REMOVED lines=14> */
[----:B------:R-:W-:-:S04]  /*0d00*/  IADD3 R6, PT, PT, R39, -0x3500000, RZ ;  /* 0xfcb0000027067810 */ /* 0x000fc80007ffe0ff */
[----:B------:R-:W-:Y:S02]  /*0d10*/  ISETP.GE.U32.AND P0, PT, R6, 0x7ca00000, PT ;  /* 0x7ca000000600780c */ /* 0x000fe40003f06070 */
        /* <DEDUP_REMOVED lines=12> */
[----:B------:R-:W-:Y:S01]  /*0de0*/  MOV R0, 0xe10 ;  /* 0x00000e1000007802 */ /* 0x000fe20000000f00 */
[----:B------:R-:W-:-:S07]  /*0df0*/  IMAD.MOV.U32 R7, RZ, RZ, R39 ;  /* 0x000000ffff077224 */ /* 0x000fce00078e0027 */
[----:B------:R-:W-:Y:S05]  /*0e00*/  CALL.REL.NOINC `($__internal_2_$__cuda_sm20_dsqrt_rn_f64_mediumpath_v1) ;  /* 0x0000001400607944 */ /* 0x000fea0003c00000 */
.L_x_84:
[----:B------:R-:W-:Y:S05]  /*0e10*/  BSYNC.RECONVERGENT B1 ;  /* 0x0000000000017941 */ /* 0x000fea0003800200 */
.L_x_83:
        /* <DEDUP_REMOVED lines=29> */
.L_x_86:
[----:B------:R-:W-:Y:S05]  /*0ff0*/  BSYNC.RECONVERGENT B1 ;  /* 0x0000000000017941 */ /* 0x000fea0003800200 */
.L_x_85:
        /* <DEDUP_REMOVED lines=26> */
[----:B------:R-:W-:Y:S01]  /*11a0*/  IMAD.MOV.U32 R6, RZ, RZ, R2 ;  /* 0x000000ffff067224 */ /* 0x000fe200078e0002 */
[----:B------:R-:W-:-:S07]  /*11b0*/  MOV R7, R49 ;  /* 0x0000003100077202 */ /* 0x000fce0000000f00 */
.L_x_88:
[----:B------:R-:W-:Y:S05]  /*11c0*/  BSYNC.RECONVERGENT B1 ;  /* 0x0000000000017941 */ /* 0x000fea0003800200 */
.L_x_87:
        /* <DEDUP_REMOVED lines=28> */
.L_x_90:
[----:B------:R-:W-:Y:S05]  /*1390*/  BSYNC.RECONVERGENT B1 ;  /* 0x0000000000017941 */ /* 0x000fea0003800200 */
.L_x_89:
[----:B------:R-:W2:Y:S02]  /*13a0*/  LDG.E.64 R30, desc[UR12][R24.64] ;  /* 0x0000000c181e7981 */ /* 0x000ea4000c1e1b00 */
[----:B--2---:R-:W-:-:S07]  /*13b0*/  DADD R30, R30, R6 ;  /* 0x000000001e1e7229 */ /* 0x004fce0000000006 */
[----:B------:R1:W-:Y:S04]  /*13c0*/  STG.E.64 desc[UR12][R24.64], R30 ;  /* 0x0000001e18007986 */ /* 0x0003e8000c101b0c */
.L_x_82:
[----:B------:R-:W-:Y:S05]  /*13d0*/  BSYNC.RECONVERGENT B0 ;  /* 0x0000000000007941 */ /* 0x000fea0003800200 */
.L_x_81:
[----:B------:R-:W2:Y:S01]  /*13e0*/  LDC.64 R6, c[0x0][0x3b8] ;  /* 0x0000ee00ff067b82 */ /* 0x000ea20000000a00 */
[----:B------:R-:W-:Y:S01]  /*13f0*/  UIADD3 UR4, UP0, UPT, UR4, 0x2, URZ ;  /* 0x0000000204047890 */ /* 0x000fe2000ff1e0ff */
[----:B------:R-:W-:Y:S02]  /*1400*/  IADD3 R14, P2, PT, R14, 0x10, RZ ;  /* 0x000000100e0e7810 */ /* 0x000fe40007f5e0ff */
[----:B------:R-:W-:Y:S01]  /*1410*/  IADD3 R12, P3, PT, R12, 0x10, RZ ;  /* 0x000000100c0c7810 */ /* 0x000fe20007f7e0ff */
[----:B------:R-:W-:Y:S01]  /*1420*/  UIADD3.X UR5, UPT, UPT, URZ, UR5, URZ, UP0, !UPT ;  /* 0x00000005ff057290 */ /* 0x000fe200087fe4ff */
[----:B------:R-:W-:Y:S01]  /*1430*/  IADD3 R10, P4, PT, R10, 0x10, RZ ;  /* 0x000000100a0a7810 */ /* 0x000fe20007f9e0ff */
[----:B------:R-:W-:Y:S01]  /*1440*/  IMAD.X R15, RZ, RZ, R15, P2 ;  /* 0x000000ffff0f7224 */ /* 0x000fe200010e060f */
[----:B------:R-:W-:Y:S01]  /*1450*/  IADD3 R8, P5, PT, R8, 0x10, RZ ;  /* 0x0000001008087810 */ /* 0x000fe20007fbe0ff */
[----:B------:R-:W-:Y:S01]  /*1460*/  IMAD.X R13, RZ, RZ, R13, P3 ;  /* 0x000000ffff0d7224 */ /* 0x000fe200018e060d */
[----:B------:R-:W-:Y:S01]  /*1470*/  IADD3 R4, P1, PT, R4, -0x2, RZ ;  /* 0xfffffffe04047810 */ /* 0x000fe20007f3e0ff */
[----:B------:R-:W-:-:S02]  /*1480*/  IMAD.X R11, RZ, RZ, R11, P4 ;  /* 0x000000ffff0b7224 */ /* 0x000fc400020e060b */
[----:B------:R-:W-:Y:S01]  /*1490*/  IMAD.X R9, RZ, RZ, R9, P5 ;  /* 0x000000ffff097224 */ /* 0x000fe200028e0609 */
[----:B------:R-:W-:Y:S02]  /*14a0*/  IADD3.X R3, PT, PT, R3, -0x1, RZ, P1, !PT ;  /* 0xffffffff03037810 */ /* 0x000fe40000ffe4ff */
[----:B--2---:R-:W-:-:S04]  /*14b0*/  LOP3.LUT R0, R6, 0xfffffffe, RZ, 0xc0, !PT ;  /* 0xfffffffe06007812 */ /* 0x004fc800078ec0ff */
[----:B------:R-:W-:-:S04]  /*14c0*/  ISETP.NE.U32.AND P0, PT, R0, UR4, PT ;  /* 0x0000000400007c0c */ /* 0x000fc8000bf05070 */
[----:B------:R-:W-:-:S13]  /*14d0*/  ISETP.NE.AND.EX P0, PT, R7, UR5, PT, P0 ;  /* 0x0000000507007c0c */ /* 0x000fda000bf05300 */
[----:B------:R-:W-:Y:S05]  /*14e0*/  @P0 BRA `(.L_x_91) ;  /* 0xffffffec00a40947 */ /* 0x000fea000383ffff */
[----:B------:R-:W2:Y:S02]  /*14f0*/  LDC R3, c[0x0][0x3bc] ;  /* 0x0000ef00ff037b82 */ /* 0x000ea40000000800 */
.L_x_70:
[----:B------:R-:W-:Y:S02]  /*1500*/  LOP3.LUT R6, R6, 0x1, RZ, 0xc0, !PT ;  /* 0x0000000106067812 */ /* 0x000fe400078ec0ff */
[----:B------:R-:W-:Y:S02]  /*1510*/  ISETP.NE.U32.AND P0, PT, R0, R5, PT ;  /* 0x000000050000720c */ /* 0x000fe40003f05070 */
[----:B------:R-:W-:Y:S02]  /*1520*/  ISETP.NE.U32.AND P1, PT, R6, 0x1, PT ;  /* 0x000000010600780c */ /* 0x000fe40003f25070 */
[----:B--2---:R-:W-:-:S04]  /*1530*/  ISETP.NE.AND.EX P0, PT, R3, RZ, PT, P0 ;  /* 0x000000ff0300720c */ /* 0x004fc80003f05300 */
[----:B------:R-:W-:-:S13]  /*1540*/  ISETP.NE.U32.OR.EX P0, PT, RZ, RZ, !P0, P1 ;  /* 0x000000ffff00720c */ /* 0x000fda0004705510 */
[----:B------:R-:W-:Y:S05]  /*1550*/  @P0 EXIT ;  /* 0x000000000000094d */ /* 0x000fea0003800000 */
[----:B------:R-:W2:Y:S01]  /*1560*/  LDCU.128 UR4, c[0x0][0x380] ;  /* 0x00007000ff0477ac */ /* 0x000ea20008000c00 */
[C---:B------:R-:W-:Y:S01]  /*1570*/  IMAD.SHL.U32 R4, R0.reuse, 0x8, RZ ;  /* 0x0000000800047824 */ /* 0x040fe200078e00ff */
[----:B------:R-:W-:Y:S01]  /*1580*/  SHF.L.U64.HI R5, R0, 0x3, R3 ;  /* 0x0000000300057819 */ /* 0x000fe20000010203 */
[----:B------:R-:W3:Y:S01]  /*1590*/  LDG.E.64 R12, desc[UR12][R20.64] ;  /* 0x0000000c140c7981 */ /* 0x000ee2000c1e1b00 */
[----:B------:R-:W4:Y:S03]  /*15a0*/  LDCU.64 UR8, c[0x0][0x390] ;  /* 0x00007200ff0877ac */ /* 0x000f260008000a00 */
[----:B------:R-:W5:Y:S04]  /*15b0*/  LDG.E.64 R2, desc[UR12][R22.64] ;  /* 0x0000000c16027981 */ /* 0x000f68000c1e1b00 */
[----:B------:R-:W5:Y:S01]  /*15c0*/  LDG.E.64 R10, desc[UR12][R18.64] ;  /* 0x0000000c120a7981 */ /* 0x000f62000c1e1b00 */
[----:B--2---:R-:W-:-:S04]  /*15d0*/  IADD3 R8, P0, PT, R4, UR6, RZ ;  /* 0x0000000604087c10 */ /* 0x004fc8000ff1e0ff */
[----:B------:R-:W-:Y:S02]  /*15e0*/  IADD3.X R9, PT, PT, R5, UR7, RZ, P0, !PT ;  /* 0x0000000705097c10 */ /* 0x000fe400087fe4ff */
[----:B01----:R-:W-:-:S04]  /*15f0*/  IADD3 R30, P0, PT, R4, UR4, RZ ;  /* 0x00000004041e7c10 */ /* 0x003fc8000ff1e0ff */
[----:B------:R-:W3:Y:S01]  /*1600*/  LDG.E.64 R8, desc[UR12][R8.64] ;  /* 0x0000000c08087981 */ /* 0x000ee2000c1e1b00 */
[----:B------:R-:W-:Y:S02]  /*1610*/  IADD3.X R31, PT, PT, R5, UR5, RZ, P0, !PT ;  /* 0x00000005051f7c10 */ /* 0x000fe400087fe4ff */
[----:B----4-:R-:W-:-:S03]  /*1620*/  IADD3 R14, P0, PT, R4, UR8, RZ ;  /* 0x00000008040e7c10 */ /* 0x010fc6000ff1e0ff */
[----:B------:R-:W5:Y:S01]  /*1630*/  LDG.E.64 R6, desc[UR12][R30.64] ;  /* 0x0000000c1e067981 */ /* 0x000f62000c1e1b00 */
[----:B------:R-:W-:-:S06]  /*1640*/  IADD3.X R15, PT, PT, R5, UR9, RZ, P0, !PT ;  /* 0x00000009050f7c10 */ /* 0x000fcc00087fe4ff */
[----:B------:R-:W2:Y:S01]  /*1650*/  LDG.E.64 R14, desc[UR12][R14.64] ;  /* 0x0000000c0e0e7981 */ /* 0x000ea2000c1e1b00 */
[----:B------:R-:W-:Y:S01]  /*1660*/  BSSY.RECONVERGENT B0, `(.L_x_92) ;  /* 0x000001d000007945 */ /* 0x000fe20003800200 */
[----:B---3--:R-:W-:Y:S02]  /*1670*/  DADD R12, R12, -R8 ;  /* 0x000000000c0c7229 */ /* 0x008fe40000000808 */
[----:B-----5:R-:W-:-:S06]  /*1680*/  DADD R2, R2, -R6 ;  /* 0x0000000002027229 */ /* 0x020fcc0000000806 */
[----:B------:R-:W-:Y:S02]  /*1690*/  DMUL R6, R12, R12 ;  /* 0x0000000c0c067228 */ /* 0x000fe40000000000 */
[----:B--2---:R-:W-:-:S06]  /*16a0*/  DADD R10, R10, -R14 ;  /* 0x000000000a0a7229 */ /* 0x004fcc000000080e */
[----:B------:R-:W-:-:S08]  /*16b0*/  DFMA R6, R2, R2, R6 ;  /* 0x000000020206722b */ /* 0x000fd00000000006 */
[----:B------:R-:W-:-:S06]  /*16c0*/  DFMA R38, R10, R10, R6 ;  /* 0x0000000a0a26722b */ /* 0x000fcc0000000006 */
[----:B------:R-:W0:Y:S04]  /*16d0*/  MUFU.RSQ64H R7, R39 ;  /* 0x0000002700077308 */ /* 0x000e280000001c00 */
[----:B------:R-:W-:Y:S02]  /*16e0*/  VIADD R6, R39, 0xfcb00000 ;  /* 0xfcb0000027067836 */ /* 0x000fe40000000000 */
[----:B------:R-:W-:-:S04]  /*16f0*/  IMAD.MOV.U32 R14, RZ, RZ, 0x0 ;  /* 0x00000000ff0e7424 */ /* 0x000fc800078e00ff */
[----:B0-----:R-:W-:Y:S01]  /*1700*/  DMUL R8, R6, R6 ;  /* 0x0000000606087228 */ /* 0x001fe20000000000 */
[----:B------:R-:W-:-:S07]  /*1710*/  IMAD.MOV.U32 R15, RZ, RZ, 0x3fd80000 ;  /* 0x3fd80000ff0f7424 */ /* 0x000fce00078e00ff */
[----:B------:R-:W-:-:S08]  /*1720*/  DFMA R8, R38, -R8, 1 ;  /* 0x3ff000002608742b */ /* 0x000fd00000000808 */
[----:B------:R-:W-:Y:S02]  /*1730*/  DFMA R14, R8, R14, 0.5 ;  /* 0x3fe00000080e742b */ /* 0x000fe4000000000e */
[----:B------:R-:W-:-:S08]  /*1740*/  DMUL R8, R6, R8 ;  /* 0x0000000806087228 */ /* 0x000fd00000000000 */
[----:B------:R-:W-:Y:S01]  /*1750*/  DFMA R14, R14, R8, R6 ;  /* 0x000000080e0e722b */ /* 0x000fe20000000006 */
[----:B------:R-:W-:-:S07]  /*1760*/  ISETP.GE.U32.AND P0, PT, R6, 0x7ca00000, PT ;  /* 0x7ca000000600780c */ /* 0x000fce0003f06070 */
        /* <DEDUP_REMOVED lines=10> */
[----:B------:R-:W-:Y:S01]  /*1810*/  MOV R8, R44 ;  /* 0x0000002c00087202 */ /* 0x000fe20000000f00 */
[----:B------:R-:W-:-:S07]  /*1820*/  IMAD.MOV.U32 R9, RZ, RZ, R45 ;  /* 0x000000ffff097224 */ /* 0x000fce00078e002d */
.L_x_93:
[----:B------:R-:W-:Y:S05]  /*1830*/  BSYNC.RECONVERGENT B0 ;  /* 0x0000000000007941 */ /* 0x000fea0003800200 */
.L_x_92:
[----:B------:R-:W0:Y:S01]  /*1840*/  LDCU.64 UR4, c[0x0][0x398] ;  /* 0x00007300ff0477ac */ /* 0x000e220008000a00 */
[----:B------:R-:W2:Y:S01]  /*1850*/  LDG.E.64 R6, desc[UR12][R16.64] ;  /* 0x0000000c10067981 */ /* 0x000ea2000c1e1b00 */
[----:B0-----:R-:W-:-:S04]  /*1860*/  IADD3 R4, P0, PT, R4, UR4, RZ ;  /* 0x0000000404047c10 */ /* 0x001fc8000ff1e0ff */
[----:B------:R-:W-:-:S05]  /*1870*/  IADD3.X R5, PT, PT, R5, UR5, RZ, P0, !PT ;  /* 0x0000000505057c10 */ /* 0x000fca00087fe4ff */
[----:B------:R-:W3:Y:S01]  /*1880*/  LDG.E.64 R14, desc[UR12][R4.64] ;  /* 0x0000000c040e7981 */ /* 0x000ee2000c1e1b00 */
[----:B------:R-:W-:-:S08]  /*1890*/  DMUL R18, R8, R8 ;  /* 0x0000000808127228 */ /* 0x000fd00000000000 */
[----:B------:R-:W-:-:S06]  /*18a0*/  DMUL R8, R18, R8 ;  /* 0x0000000812087228 */ /* 0x000fcc0000000000 */
[----:B------:R-:W0:Y:S01]  /*18b0*/  MUFU.RCP64H R19, R9 ;  /* 0x0000000900137308 */ /* 0x000e220000001800 */
[----:B------:R-:W-:-:S06]  /*18c0*/  IMAD.MOV.U32 R18, RZ, RZ, 0x1 ;  /* 0x00000001ff127424 */ /* 0x000fcc00078e00ff */
[----:B0-----:R-:W-:-:S08]  /*18d0*/  DFMA R20, -R8, R18, 1 ;  /* 0x3ff000000814742b */ /* 0x001fd00000000112 */
[----:B------:R-:W-:-:S08]  /*18e0*/  DFMA R20, R20, R20, R20 ;  /* 0x000000141414722b */ /* 0x000fd00000000014 */
[----:B------:R-:W-:Y:S01]  /*18f0*/  DFMA R20, R18, R20, R18 ;  /* 0x000000141214722b */ /* 0x000fe20000000012 */
[----:B------:R-:W-:Y:S01]  /*1900*/  BSSY.RECONVERGENT B0, `(.L_x_94) ;  /* 0x0000011000007945 */ /* 0x000fe20003800200 */
[----:B--2---:R-:W-:-:S06]  /*1910*/  DMUL R6, R2, R6 ;  /* 0x0000000602067228 */ /* 0x004fcc0000000000 */
[----:B------:R-:W-:-:S08]  /*1920*/  DFMA R2, -R8, R20, 1 ;  /* 0x3ff000000802742b */ /* 0x000fd00000000114 */
[----:B------:R-:W-:Y:S02]  /*1930*/  DFMA R2, R20, R2, R20 ;  /* 0x000000021402722b */ /* 0x000fe40000000014 */
[----:B---3--:R-:W-:-:S08]  /*1940*/  DMUL R34, R6, R14 ;  /* 0x0000000e06227228 */ /* 0x008fd00000000000 */
[----:B------:R-:W-:-:S08]  /*1950*/  DMUL R6, R34, R2 ;  /* 0x0000000222067228 */ /* 0x000fd00000000000 */
[----:B------:R-:W-:-:S08]  /*1960*/  DFMA R14, -R8, R6, R34 ;  /* 0x00000006080e722b */ /* 0x000fd00000000122 */
[----:B------:R-:W-:Y:S01]  /*1970*/  DFMA R2, R2, R14, R6 ;  /* 0x0000000e0202722b */ /* 0x000fe20000000006 */
[----:B------:R-:W-:-:S09]  /*1980*/  FSETP.GEU.AND P1, PT, |R35|, 6.5827683646048100446e-37, PT ;  /* 0x036000002300780b */ /* 0x000fd20003f2e200 */
[----:B------:R-:W-:-:S05]  /*1990*/  FFMA R0, RZ, R9, R3 ;  /* 0x00000009ff007223 */ /* 0x000fca0000000003 */
[----:B------:R-:W-:-:S13]  /*19a0*/  FSETP.GT.AND P0, PT, |R0|, 1.469367938527859385e-39, PT ;  /* 0x001000000000780b */ /* 0x000fda0003f04200 */
[----:B------:R-:W-:Y:S05]  /*19b0*/  @P0 BRA P1, `(.L_x_95) ;  /* 0x0000000000140947 */ /* 0x000fea0000800000 */
[----:B------:R-:W-:Y:S01]  /*19c0*/  IMAD.MOV.U32 R32, RZ, RZ, R8 ;  /* 0x000000ffff207224 */ /* 0x000fe200078e0008 */
[----:B------:R-:W-:Y:S01]  /*19d0*/  MOV R6, 0x1a00 ;  /* 0x00001a0000067802 */ /* 0x000fe20000000f00 */
[----:B------:R-:W-:-:S07]  /*19e0*/  IMAD.MOV.U32 R33, RZ, RZ, R9 ;  /* 0x000000ffff217224 */ /* 0x000fce00078e0009 */
[----:B------:R-:W-:Y:S05]  /*19f0*/  CALL.REL.NOINC `($__internal_1_$__cuda_sm20_div_rn_f64_full) ;  /* 0x0000000000f87944 */ /* 0x000fea0003c00000 */
[----:B------:R-:W-:-:S07]  /*1a00*/  IMAD.MOV.U32 R3, RZ, RZ, R49 ;  /* 0x000000ffff037224 */ /* 0x000fce00078e0031 */
.L_x_95:
[----:B------:R-:W-:Y:S05]  /*1a10*/  BSYNC.RECONVERGENT B0 ;  /* 0x0000000000007941 */ /* 0x000fea0003800200 */
.L_x_94:
        /* <DEDUP_REMOVED lines=10> */
[----:B------:R-:W-:Y:S02]  /*1ac0*/  DFMA R20, R18, R20, R18 ;  /* 0x000000141214722b */ /* 0x000fe40000000012 */
[----:B--2---:R-:W-:-:S06]  /*1ad0*/  DMUL R2, R12, R2 ;  /* 0x000000020c027228 */ /* 0x004fcc0000000000 */
[----:B------:R-:W-:Y:S02]  /*1ae0*/  DFMA R12, -R8, R20, 1 ;  /* 0x3ff00000080c742b */ /* 0x000fe40000000114 */
[----:B---3--:R-:W-:-:S06]  /*1af0*/  DMUL R34, R2, R14 ;  /* 0x0000000e02227228 */ /* 0x008fcc0000000000 */
[----:B------:R-:W-:-:S08]  /*1b00*/  DFMA R12, R20, R12, R20 ;  /* 0x0000000c140c722b */ /* 0x000fd00000000014 */
[----:B------:R-:W-:Y:S01]  /*1b10*/  DMUL R2, R12, R34 ;  /* 0x000000220c027228 */ /* 0x000fe20000000000 */
[----:B------:R-:W-:-:S07]  /*1b20*/  FSETP.GEU.AND P1, PT, |R35|, 6.5827683646048100446e-37, PT ;  /* 0x036000002300780b */ /* 0x000fce0003f2e200 */
        /* <DEDUP_REMOVED lines=10> */
.L_x_97:
[----:B------:R-:W-:Y:S05]  /*1bd0*/  BSYNC.RECONVERGENT B0 ;  /* 0x0000000000007941 */ /* 0x000fea0003800200 */
.L_x_96:
[----:B------:R-:W2:Y:S02]  /*1be0*/  LDG.E.64 R6, desc[UR12][R26.64] ;  /* 0x0000000c1a067981 */ /* 0x000ea4000c1e1b00 */
[----:B--2---:R-:W-:-:S07]  /*1bf0*/  DADD R6, R6, R2 ;  /* 0x0000000006067229 */ /* 0x004fce0000000002 */
[----:B------:R0:W-:Y:S04]  /*1c00*/  STG.E.64 desc[UR12][R26.64], R6 ;  /* 0x000000061a007986 */ /* 0x0001e8000c101b0c */
[----:B------:R-:W2:Y:S04]  /*1c10*/  LDG.E.64 R16, desc[UR12][R16.64] ;  /* 0x0000000c10107981 */ /* 0x000ea8000c1e1b00 */
[----:B------:R-:W3:Y:S01]  /*1c20*/  LDG.E.64 R4, desc[UR12][R4.64] ;  /* 0x0000000c04047981 */ /* 0x000ee2000c1e1b00 */
[----:B------:R-:W1:Y:S01]  /*1c30*/  MUFU.RCP64H R3, R9 ;  /* 0x0000000900037308 */ /* 0x000e620000001800 */
[----:B------:R-:W-:Y:S01]  /*1c40*/  IMAD.MOV.U32 R2, RZ, RZ, 0x1 ;  /* 0x00000001ff027424 */ /* 0x000fe200078e00ff */
[----:B------:R-:W-:Y:S05]  /*1c50*/  BSSY.RECONVERGENT B0, `(.L_x_98) ;  /* 0x0000014000007945 */ /* 0x000fea0003800200 */
[----:B-1----:R-:W-:-:S08]  /*1c60*/  DFMA R12, -R8, R2, 1 ;  /* 0x3ff00000080c742b */ /* 0x002fd00000000102 */
        /* <DEDUP_REMOVED lines=12> */
[----:B0-----:R-:W-:Y:S05]  /*1d30*/  @P0 BRA P1, `(.L_x_99) ;  /* 0x0000000000140947 */ /* 0x001fea0000800000 */
[----:B------:R-:W-:Y:S01]  /*1d40*/  IMAD.MOV.U32 R32, RZ, RZ, R8 ;  /* 0x000000ffff207224 */ /* 0x000fe200078e0008 */
[----:B------:R-:W-:Y:S01]  /*1d50*/  MOV R6, 0x1d80 ;  /* 0x00001d8000067802 */ /* 0x000fe20000000f00 */
[----:B------:R-:W-:-:S07]  /*1d60*/  IMAD.MOV.U32 R33, RZ, RZ, R9 ;  /* 0x000000ffff217224 */ /* 0x000fce00078e0009 */
[----:B------:R-:W-:Y:S05]  /*1d70*/  CALL.REL.NOINC `($__internal_1_$__cuda_sm20_div_rn_f64_full) ;  /* 0x0000000000187944 */ /* 0x000fea0003c00000 */
[----:B------:R-:W-:-:S07]  /*1d80*/  IMAD.MOV.U32 R3, RZ, RZ, R49 ;  /* 0x000000ffff037224 */ /* 0x000fce00078e0031 */
.L_x_99:
[----:B------:R-:W-:Y:S05]  /*1d90*/  BSYNC.RECONVERGENT B0 ;  /* 0x0000000000007941 */ /* 0x000fea0003800200 */
.L_x_98:
[----:B------:R-:W2:Y:S02]  /*1da0*/  LDG.E.64 R4, desc[UR12][R24.64] ;  /* 0x0000000c18047981 */ /* 0x000ea4000c1e1b00 */
[----:B--2---:R-:W-:-:S07]  /*1db0*/  DADD R4, R4, R2 ;  /* 0x0000000004047229 */ /* 0x004fce0000000002 */
[----:B------:R-:W-:Y:S01]  /*1dc0*/  STG.E.64 desc[UR12][R24.64], R4 ;  /* 0x0000000418007986 */ /* 0x000fe2000c101b0c */
[----:B------:R-:W-:Y:S05]  /*1dd0*/  EXIT ;  /* 0x000000000000794d */ /* 0x000fea0003800000 */
        .weak           $__internal_1_$__cuda_sm20_div_rn_f64_full
        .type           $__internal_1_$__cuda_sm20_div_rn_f64_full,@function
        .size           $__internal_1_$__cuda_sm20_div_rn_f64_full,($__internal_2_$__cuda_sm20_dsqrt_rn_f64_mediumpath_v1 - $__internal_1_$__cuda_sm20_div_rn_f64_full)
$__internal_1_$__cuda_sm20_div_rn_f64_full:
[C---:B------:R-:W-:Y:S01]  /*1de0*/  FSETP.GEU.AND P0, PT, |R33|.reuse, 1.469367938527859385e-39, PT ;  /* 0x001000002100780b */ /* 0x040fe20003f0e200 */
[----:B------:R-:W-:Y:S01]  /*1df0*/  IMAD.MOV.U32 R38, RZ, RZ, 0x1 ;  /* 0x00000001ff267424 */ /* 0x000fe200078e00ff */
[----:B------:R-:W-:Y:S01]  /*1e00*/  LOP3.LUT R30, R33, 0x800fffff, RZ, 0xc0, !PT ;  /* 0x800fffff211e7812 */ /* 0x000fe200078ec0ff */
[----:B------:R-:W-:Y:S01]  /*1e10*/  IMAD.MOV.U32 R0, RZ, RZ, 0x1ca00000 ;  /* 0x1ca00000ff007424 */ /* 0x000fe200078e00ff */
[C---:B------:R-:W-:Y:S01]  /*1e20*/  FSETP.GEU.AND P2, PT, |R35|.reuse, 1.469367938527859385e-39, PT ;  /* 0x001000002300780b */ /* 0x040fe20003f4e200 */
[----:B------:R-:W-:Y:S01]  /*1e30*/  BSSY.RECONVERGENT B2, `(.L_x_100) ;  /* 0x0000052000027945 */ /* 0x000fe20003800200 */
[----:B------:R-:W-:Y:S01]  /*1e40*/  LOP3.LUT R31, R30, 0x3ff00000, RZ, 0xfc, !PT ;  /* 0x3ff000001e1f7812 */ /* 0x000fe200078efcff */
[----:B------:R-:W-:Y:S01]  /*1e50*/  IMAD.MOV.U32 R30, RZ, RZ, R32 ;  /* 0x000000ffff1e7224 */ /* 0x000fe200078e0020 */
[----:B------:R-:W-:Y:S02]  /*1e60*/  LOP3.LUT R2, R35, 0x7ff00000, RZ, 0xc0, !PT ;  /* 0x7ff0000023027812 */ /* 0x000fe400078ec0ff */
[----:B------:R-:W-:-:S03]  /*1e70*/  LOP3.LUT R7, R33, 0x7ff00000, RZ, 0xc0, !PT ;  /* 0x7ff0000021077812 */ /* 0x000fc600078ec0ff */
[----:B------:R-:W-:Y:S01]  /*1e80*/  @!P0 DMUL R30, R32, 8.98846567431157953865e+307 ;  /* 0x7fe00000201e8828 */ /* 0x000fe20000000000 */
[----:B------:R-:W-:-:S03]  /*1e90*/  ISETP.GE.U32.AND P1, PT, R2, R7, PT ;  /* 0x000000070200720c */ /* 0x000fc60003f26070 */
[----:B------:R-:W-:Y:S02]  /*1ea0*/  @!P2 LOP3.LUT R37, R33, 0x7ff00000, RZ, 0xc0, !PT ;  /* 0x7ff000002125a812 */ /* 0x000fe400078ec0ff */
[----:B------:R-:W0:Y:S02]  /*1eb0*/  MUFU.RCP64H R39, R31 ;  /* 0x0000001f00277308 */ /* 0x000e240000001800 */
[----:B------:R-:W-:Y:S02]  /*1ec0*/  @!P2 ISETP.GE.U32.AND P3, PT, R2, R37, PT ;  /* 0x000000250200a20c */ /* 0x000fe40003f66070 */
[----:B------:R-:W-:Y:S02]  /*1ed0*/  SEL R37, R0, 0x63400000, !P1 ;  /* 0x6340000000257807 */ /* 0x000fe40004800000 */
[----:B------:R-:W-:Y:S02]  /*1ee0*/  @!P0 LOP3.LUT R7, R31, 0x7ff00000, RZ, 0xc0, !PT ;  /* 0x7ff000001f078812 */ /* 0x000fe400078ec0ff */
[----:B------:R-:W-:Y:S01]  /*1ef0*/  LOP3.LUT R37, R37, 0x800fffff, R35, 0xf8, !PT ;  /* 0x800fffff25257812 */ /* 0x000fe200078ef823 */
[----:B0-----:R-:W-:-:S08]  /*1f00*/  DFMA R46, R38, -R30, 1 ;  /* 0x3ff00000262e742b */ /* 0x001fd0000000081e */
[----:B------:R-:W-:-:S08]  /*1f10*/  DFMA R46, R46, R46, R46 ;  /* 0x0000002e2e2e722b */ /* 0x000fd0000000002e */
[----:B------:R-:W-:Y:S01]  /*1f20*/  DFMA R38, R38, R46, R38 ;  /* 0x0000002e2626722b */ /* 0x000fe20000000026 */
[----:B------:R-:W-:Y:S01]  /*1f30*/  @!P2 SEL R47, R0, 0x63400000, !P3 ;  /* 0x63400000002fa807 */ /* 0x000fe20005800000 */
[----:B------:R-:W-:-:S03]  /*1f40*/  @!P2 IMAD.MOV.U32 R46, RZ, RZ, RZ ;  /* 0x000000ffff2ea224 */ /* 0x000fc600078e00ff */
[----:B------:R-:W-:-:S03]  /*1f50*/  @!P2 LOP3.LUT R36, R47, 0x80000000, R35, 0xf8, !PT ;  /* 0x800000002f24a812 */ /* 0x000fc600078ef823 */
[----:B------:R-:W-:Y:S01]  /*1f60*/  DFMA R48, R38, -R30, 1 ;  /* 0x3ff000002630742b */ /* 0x000fe2000000081e */
[----:B------:R-:W-:Y:S02]  /*1f70*/  @!P2 LOP3.LUT R47, R36, 0x100000, RZ, 0xfc, !PT ;  /* 0x00100000242fa812 */ /* 0x000fe400078efcff */
[----:B------:R-:W-:-:S05]  /*1f80*/  MOV R36, R34 ;  /* 0x0000002200247202 */ /* 0x000fca0000000f00 */
[----:B------:R-:W-:Y:S02]  /*1f90*/  DFMA R48, R38, R48, R38 ;  /* 0x000000302630722b */ /* 0x000fe40000000026 */
[----:B------:R-:W-:-:S08]  /*1fa0*/  @!P2 DFMA R36, R36, 2, -R46 ;  /* 0x400000002424a82b */ /* 0x000fd0000000082e */
[----:B------:R-:W-:-:S08]  /*1fb0*/  DMUL R46, R48, R36 ;  /* 0x00000024302e7228 */ /* 0x000fd00000000000 */
[----:B------:R-:W-:-:S08]  /*1fc0*/  DFMA R38, R46, -R30, R36 ;  /* 0x8000001e2e26722b */ /* 0x000fd00000000024 */
[----:B------:R-:W-:Y:S01]  /*1fd0*/  DFMA R38, R48, R38, R46 ;  /* 0x000000263026722b */ /* 0x000fe2000000002e */
[----:B------:R-:W-:Y:S01]  /*1fe0*/  IMAD.MOV.U32 R46, RZ, RZ, R2 ;  /* 0x000000ffff2e7224 */ /* 0x000fe200078e0002 */
[----:B------:R-:W-:-:S05]  /*1ff0*/  @!P2 LOP3.LUT R46, R37, 0x7ff00000, RZ, 0xc0, !PT ;  /* 0x7ff00000252ea812 */ /* 0x000fca00078ec0ff */
[----:B------:R-:W-:-:S05]  /*2000*/  VIADD R47, R46, 0xffffffff ;  /* 0xffffffff2e2f7836 */ /* 0x000fca0000000000 */
[----:B------:R-:W-:Y:S01]  /*2010*/  ISETP.GT.U32.AND P0, PT, R47, 0x7feffffe, PT ;  /* 0x7feffffe2f00780c */ /* 0x000fe20003f04070 */
[----:B------:R-:W-:-:S05]  /*2020*/  VIADD R47, R7, 0xffffffff ;  /* 0xffffffff072f7836 */ /* 0x000fca0000000000 */
[----:B------:R-:W-:-:S13]  /*2030*/  ISETP.GT.U32.OR P0, PT, R47, 0x7feffffe, P0 ;  /* 0x7feffffe2f00780c */ /* 0x000fda0000704470 */
[----:B------:R-:W-:Y:S05]  /*2040*/  @P0 BRA `(.L_x_101) ;  /* 0x00000000006c0947 */ /* 0x000fea0003800000 */
[----:B------:R-:W-:-:S04]  /*2050*/  LOP3.LUT R7, R33, 0x7ff00000, RZ, 0xc0, !PT ;  /* 0x7ff0000021077812 */ /* 0x000fc800078ec0ff */
[CC--:B------:R-:W-:Y:S02]  /*2060*/  VIADDMNMX R34, R2.reuse, -R7.reuse, 0xb9600000, !PT ;  /* 0xb960000002227446 */ /* 0x0c0fe40007800907 */
[----:B------:R-:W-:Y:S02]  /*2070*/  ISETP.GE.U32.AND P0, PT, R2, R7, PT ;  /* 0x000000070200720c */ /* 0x000fe40003f06070 */
[----:B------:R-:W-:Y:S02]  /*2080*/  VIMNMX R34, PT, PT, R34, 0x46a00000, PT ;  /* 0x46a0000022227848 */ /* 0x000fe40003fe0100 */
[----:B------:R-:W-:-:S05]  /*2090*/  SEL R7, R0, 0x63400000, !P0 ;  /* 0x6340000000077807 */ /* 0x000fca0004000000 */
[----:B------:R-:W-:Y:S02]  /*20a0*/  IMAD.IADD R7, R34, 0x1, -R7 ;  /* 0x0000000122077824 */ /* 0x000fe400078e0a07 */
[----:B------:R-:W-:Y:S02]  /*20b0*/  IMAD.MOV.U32 R34, RZ, RZ, RZ ;  /* 0x000000ffff227224 */ /* 0x000fe400078e00ff */
[----:B------:R-:W-:-:S06]  /*20c0*/  VIADD R35, R7, 0x7fe00000 ;  /* 0x7fe0000007237836 */ /* 0x000fcc0000000000 */
[----:B------:R-:W-:-:S10]  /*20d0*/  DMUL R48, R38, R34 ;  /* 0x0000002226307228 */ /* 0x000fd40000000000 */
[----:B------:R-:W-:-:S13]  /*20e0*/  FSETP.GTU.AND P0, PT, |R49|, 1.469367938527859385e-39, PT ;  /* 0x001000003100780b */ /* 0x000fda0003f0c200 */
[----:B------:R-:W-:Y:S05]  /*20f0*/  @P0 BRA `(.L_x_102) ;  /* 0x0000000000940947 */ /* 0x000fea0003800000 */
[----:B------:R-:W-:Y:S01]  /*2100*/  DFMA R30, R38, -R30, R36 ;  /* 0x8000001e261e722b */ /* 0x000fe20000000024 */
[----:B------:R-:W-:-:S09]  /*2110*/  IMAD.MOV.U32 R34, RZ, RZ, RZ ;  /* 0x000000ffff227224 */ /* 0x000fd200078e00ff */
[C---:B------:R-:W-:Y:S02]  /*2120*/  FSETP.NEU.AND P0, PT, R31.reuse, RZ, PT ;  /* 0x000000ff1f00720b */ /* 0x040fe40003f0d000 */
[----:B------:R-:W-:-:S04]  /*2130*/  LOP3.LUT R32, R31, 0x80000000, R33, 0x48, !PT ;  /* 0x800000001f207812 */ /* 0x000fc800078e4821 */
[----:B------:R-:W-:-:S07]  /*2140*/  LOP3.LUT R35, R32, R35, RZ, 0xfc, !PT ;  /* 0x0000002320237212 */ /* 0x000fce00078efcff */
[----:B------:R-:W-:Y:S05]  /*2150*/  @!P0 BRA `(.L_x_102) ;  /* 0x00000000007c8947 */ /* 0x000fea0003800000 */
[----:B------:R-:W-:Y:S01]  /*2160*/  IMAD.MOV R31, RZ, RZ, -R7 ;  /* 0x000000ffff1f7224 */ /* 0x000fe200078e0a07 */
[----:B------:R-:W-:Y:S01]  /*2170*/  IADD3 R7, PT, PT, -R7, -0x43300000, RZ ;  /* 0xbcd0000007077810 */ /* 0x000fe20007ffe1ff */
[----:B------:R-:W-:-:S06]  /*2180*/  IMAD.MOV.U32 R30, RZ, RZ, RZ ;  /* 0x000000ffff1e7224 */ /* 0x000fcc00078e00ff */
[----:B------:R-:W-:Y:S02]  /*2190*/  DFMA R30, R48, -R30, R38 ;  /* 0x8000001e301e722b */ /* 0x000fe40000000026 */
[----:B------:R-:W-:-:S08]  /*21a0*/  DMUL.RP R38, R38, R34 ;  /* 0x0000002226267228 */ /* 0x000fd00000008000 */
[----:B------:R-:W-:Y:S02]  /*21b0*/  FSETP.NEU.AND P0, PT, |R31|, R7, PT ;  /* 0x000000071f00720b */ /* 0x000fe40003f0d200 */
[----:B------:R-:W-:Y:S02]  /*21c0*/  LOP3.LUT R7, R39, R32, RZ, 0x3c, !PT ;  /* 0x0000002027077212 */ /* 0x000fe400078e3cff */
[----:B------:R-:W-:Y:S02]  /*21d0*/  FSEL R48, R38, R48, !P0 ;  /* 0x0000003026307208 */ /* 0x000fe40004000000 */
[----:B------:R-:W-:Y:S01]  /*21e0*/  FSEL R49, R7, R49, !P0 ;  /* 0x0000003107317208 */ /* 0x000fe20004000000 */
[----:B------:R-:W-:Y:S06]  /*21f0*/  BRA `(.L_x_102) ;  /* 0x0000000000547947 */ /* 0x000fec0003800000 */
.L_x_101:
[----:B------:R-:W-:-:S14]  /*2200*/  DSETP.NAN.AND P0, PT, R34, R34, PT ;  /* 0x000000222200722a */ /* 0x000fdc0003f08000 */
[----:B------:R-:W-:Y:S05]  /*2210*/  @P0 BRA `(.L_x_103) ;  /* 0x0000000000440947 */ /* 0x000fea0003800000 */
[----:B------:R-:W-:-:S14]  /*2220*/  DSETP.NAN.AND P0, PT, R32, R32, PT ;  /* 0x000000202000722a */ /* 0x000fdc0003f08000 */
[----:B------:R-:W-:Y:S05]  /*2230*/  @P0 BRA `(.L_x_104) ;  /* 0x0000000000300947 */ /* 0x000fea0003800000 */
[----:B------:R-:W-:Y:S01]  /*2240*/  ISETP.NE.AND P0, PT, R46, R7, PT ;  /* 0x000000072e00720c */ /* 0x000fe20003f05270 */
[----:B------:R-:W-:Y:S02]  /*2250*/  IMAD.MOV.U32 R48, RZ, RZ, 0x0 ;  /* 0x00000000ff307424 */ /* 0x000fe400078e00ff */
[----:B------:R-:W-:-:S10]  /*2260*/  IMAD.MOV.U32 R49, RZ, RZ, -0x80000 ;  /* 0xfff80000ff317424 */ /* 0x000fd400078e00ff */
[----:B------:R-:W-:Y:S05]  /*2270*/  @!P0 BRA `(.L_x_102) ;  /* 0x0000000000348947 */ /* 0x000fea0003800000 */
[----:B------:R-:W-:Y:S02]  /*2280*/  ISETP.NE.AND P0, PT, R46, 0x7ff00000, PT ;  /* 0x7ff000002e00780c */ /* 0x000fe40003f05270 */
[----:B------:R-:W-:Y:S02]  /*2290*/  LOP3.LUT R49, R35, 0x80000000, R33, 0x48, !PT ;  /* 0x8000000023317812 */ /* 0x000fe400078e4821 */
[----:B------:R-:W-:-:S13]  /*22a0*/  ISETP.EQ.OR P0, PT, R7, RZ, !P0 ;  /* 0x000000ff0700720c */ /* 0x000fda0004702670 */
[----:B------:R-:W-:Y:S01]  /*22b0*/  @P0 LOP3.LUT R0, R49, 0x7ff00000, RZ, 0xfc, !PT ;  /* 0x7ff0000031000812 */ /* 0x000fe200078efcff */
[----:B------:R-:W-:Y:S02]  /*22c0*/  @!P0 IMAD.MOV.U32 R48, RZ, RZ, RZ ;  /* 0x000000ffff308224 */ /* 0x000fe400078e00ff */
[----:B------:R-:W-:Y:S02]  /*22d0*/  @P0 IMAD.MOV.U32 R48, RZ, RZ, RZ ;  /* 0x000000ffff300224 */ /* 0x000fe400078e00ff */
[----:B------:R-:W-:Y:S01]  /*22e0*/  @P0 IMAD.MOV.U32 R49, RZ, RZ, R0 ;  /* 0x000000ffff310224 */ /* 0x000fe200078e0000 */
[----:B------:R-:W-:Y:S06]  /*22f0*/  BRA `(.L_x_102) ;  /* 0x0000000000147947 */ /* 0x000fec0003800000 */
.L_x_104:
[----:B------:R-:W-:Y:S01]  /*2300*/  LOP3.LUT R49, R33, 0x80000, RZ, 0xfc, !PT ;  /* 0x0008000021317812 */ /* 0x000fe200078efcff */
[----:B------:R-:W-:Y:S01]  /*2310*/  IMAD.MOV.U32 R48, RZ, RZ, R32 ;  /* 0x000000ffff307224 */ /* 0x000fe200078e0020 */
[----:B------:R-:W-:Y:S06]  /*2320*/  BRA `(.L_x_102) ;  /* 0x0000000000087947 */ /* 0x000fec0003800000 */
.L_x_103:
[----:B------:R-:W-:Y:S02]  /*2330*/  LOP3.LUT R49, R35, 0x80000, RZ, 0xfc, !PT ;  /* 0x0008000023317812 */ /* 0x000fe400078efcff */
[----:B------:R-:W-:-:S07]  /*2340*/  MOV R48, R34 ;  /* 0x0000002200307202 */ /* 0x000fce0000000f00 */
.L_x_102:
[----:B------:R-:W-:Y:S05]  /*2350*/  BSYNC.RECONVERGENT B2 ;  /* 0x0000000000027941 */ /* 0x000fea0003800200 */
.L_x_100:
[----:B------:R-:W-:Y:S02]  /*2360*/  IMAD.MOV.U32 R7, RZ, RZ, 0x0 ;  /* 0x00000000ff077424 */ /* 0x000fe400078e00ff */
[----:B------:R-:W-:Y:S02]  /*2370*/  IMAD.MOV.U32 R2, RZ, RZ, R48 ;  /* 0x000000ffff027224 */ /* 0x000fe400078e0030 */
[----:B------:R-:W-:Y:S05]  /*2380*/  RET.REL.NODEC R6 `(_Z11forceKernelPdS_S_S_S_S_S_m) ;  /* 0xffffffdc061c7950 */ /* 0x000fea0003c3ffff */
        .weak           $__internal_2_$__cuda_sm20_dsqrt_rn_f64_mediumpath_v1
        .type           $__internal_2_$__cuda_sm20_dsqrt_rn_f64_mediumpath_v1,@function
        .size           $__internal_2_$__cuda_sm20_dsqrt_rn_f64_mediumpath_v1,(.L_x_112 - $__internal_2_$__cuda_sm20_dsqrt_rn_f64_mediumpath_v1)
$__internal_2_$__cuda_sm20_dsqrt_rn_f64_mediumpath_v1:
[----:B------:R-:W-:Y:S01]  /*2390*/  ISETP.GE.U32.AND P0, PT, R6, -0x3400000, PT ;  /* 0xfcc000000600780c */ /* 0x000fe20003f06070 */
[----:B------:R-:W-:Y:S01]  /*23a0*/  BSSY.RECONVERGENT B2, `(.L_x_105) ;  /* 0x0000024000027945 */ /* 0x000fe20003800200 */
[----:B------:R-:W-:-:S11]  /*23b0*/  IMAD.MOV.U32 R6, RZ, RZ, R38 ;  /* 0x000000ffff067224 */ /* 0x000fd600078e0026 */
[----:B------:R-:W-:Y:S05]  /*23c0*/  @!P0 BRA `(.L_x_106) ;  /* 0x0000000000208947 */ /* 0x000fea0003800000 */
[----:B------:R-:W-:-:S10]  /*23d0*/  DFMA.RM R32, R30, R32, R34 ;  /* 0x000000201e20722b */ /* 0x000fd40000004022 */
[----:B------:R-:W-:-:S05]  /*23e0*/  IADD3 R30, P0, PT, R32, 0x1, RZ ;  /* 0x00000001201e7810 */ /* 0x000fca0007f1e0ff */
[----:B------:R-:W-:-:S06]  /*23f0*/  IMAD.X R31, RZ, RZ, R33, P0 ;  /* 0x000000ffff1f7224 */ /* 0x000fcc00000e0621 */
[----:B------:R-:W-:-:S08]  /*2400*/  DFMA.RP R6, -R32, R30, R6 ;  /* 0x0000001e2006722b */ /* 0x000fd00000008106 */
[----:B------:R-:W-:-:S06]  /*2410*/  DSETP.GT.AND P0, PT, R6, RZ, PT ;  /* 0x000000ff0600722a */ /* 0x000fcc0003f04000 */
[----:B------:R-:W-:Y:S02]  /*2420*/  FSEL R30, R30, R32, P0 ;  /* 0x000000201e1e7208 */ /* 0x000fe40000000000 */
[----:B------:R-:W-:Y:S01]  /*2430*/  FSEL R31, R31, R33, P0 ;  /* 0x000000211f1f7208 */ /* 0x000fe20000000000 */
[----:B------:R-:W-:Y:S06]  /*2440*/  BRA `(.L_x_107) ;  /* 0x0000000000647947 */ /* 0x000fec0003800000 */
.L_x_106:
[----:B------:R-:W-:-:S14]  /*2450*/  DSETP.NE.AND P0, PT, R6, RZ, PT ;  /* 0x000000ff0600722a */ /* 0x000fdc0003f05000 */
[----:B------:R-:W-:Y:S05]  /*2460*/  @!P0 BRA `(.L_x_108) ;  /* 0x0000000000588947 */ /* 0x000fea0003800000 */
[----:B------:R-:W-:-:S13]  /*2470*/  ISETP.GE.AND P0, PT, R7, RZ, PT ;  /* 0x000000ff0700720c */ /* 0x000fda0003f06270 */
[----:B------:R-:W-:Y:S02]  /*2480*/  @!P0 IMAD.MOV.U32 R30, RZ, RZ, 0x0 ;  /* 0x00000000ff1e8424 */ /* 0x000fe400078e00ff */
[----:B------:R-:W-:Y:S01]  /*2490*/  @!P0 IMAD.MOV.U32 R31, RZ, RZ, -0x80000 ;  /* 0xfff80000ff1f8424 */ /* 0x000fe200078e00ff */
[----:B------:R-:W-:Y:S06]  /*24a0*/  @!P0 BRA `(.L_x_107) ;  /* 0x00000000004c8947 */ /* 0x000fec0003800000 */
[----:B------:R-:W-:-:S13]  /*24b0*/  ISETP.GT.AND P0, PT, R7, 0x7fefffff, PT ;  /* 0x7fefffff0700780c */ /* 0x000fda0003f04270 */
[----:B------:R-:W-:Y:S05]  /*24c0*/  @P0 BRA `(.L_x_108) ;  /* 0x0000000000400947 */ /* 0x000fea0003800000 */
[----:B------:R-:W-:Y:S01]  /*24d0*/  DMUL R34, R6, 8.11296384146066816958e+31 ;  /* 0x4690000006227828 */ /* 0x000fe20000000000 */
[----:B------:R-:W-:Y:S02]  /*24e0*/  IMAD.MOV.U32 R32, RZ, RZ, 0x0 ;  /* 0x00000000ff207424 */ /* 0x000fe400078e00ff */
[----:B------:R-:W-:Y:S02]  /*24f0*/  IMAD.MOV.U32 R6, RZ, RZ, RZ ;  /* 0x000000ffff067224 */ /* 0x000fe400078e00ff */
[----:B------:R-:W-:Y:S01]  /*2500*/  IMAD.MOV.U32 R33, RZ, RZ, 0x3fd80000 ;  /* 0x3fd80000ff217424 */ /* 0x000fe200078e00ff */
[----:B------:R-:W0:Y:S03]  /*2510*/  MUFU.RSQ64H R7, R35 ;  /* 0x0000002300077308 */ /* 0x000e260000001c00 */
[----:B0-----:R-:W-:-:S08]  /*2520*/  DMUL R30, R6, R6 ;  /* 0x00000006061e7228 */ /* 0x001fd00000000000 */
[----:B------:R-:W-:-:S08]  /*2530*/  DFMA R30, R34, -R30, 1 ;  /* 0x3ff00000221e742b */ /* 0x000fd0000000081e */
[----:B------:R-:W-:Y:S02]  /*2540*/  DFMA R32, R30, R32, 0.5 ;  /* 0x3fe000001e20742b */ /* 0x000fe40000000020 */
[----:B------:R-:W-:-:S08]  /*2550*/  DMUL R30, R6, R30 ;  /* 0x0000001e061e7228 */ /* 0x000fd00000000000 */
[----:B------:R-:W-:-:S08]  /*2560*/  DFMA R30, R32, R30, R6 ;  /* 0x0000001e201e722b */ /* 0x000fd00000000006 */
[----:B------:R-:W-:Y:S02]  /*2570*/  DMUL R6, R34, R30 ;  /* 0x0000001e22067228 */ /* 0x000fe40000000000 */
[----:B------:R-:W-:-:S06]  /*2580*/  VIADD R31, R31, 0xfff00000 ;  /* 0xfff000001f1f7836 */ /* 0x000fcc0000000000 */
[----:B------:R-:W-:-:S08]  /*2590*/  DFMA R32, R6, -R6, R34 ;  /* 0x800000060620722b */ /* 0x000fd00000000022 */
[----:B------:R-:W-:-:S10]  /*25a0*/  DFMA R30, R30, R32, R6 ;  /* 0x000000201e1e722b */ /* 0x000fd40000000006 */
[----:B------:R-:W-:Y:S01]  /*25b0*/  VIADD R31, R31, 0xfcb00000 ;  /* 0xfcb000001f1f7836 */ /* 0x000fe20000000000 */
[----:B------:R-:W-:Y:S06]  /*25c0*/  BRA `(.L_x_107) ;  /* 0x0000000000047947 */ /* 0x000fec0003800000 */
.L_x_108:
[----:B------:R-:W-:-:S11]  /*25d0*/  DADD R30, R6, R6 ;  /* 0x00000000061e7229 */ /* 0x000fd60000000006 */
.L_x_107:
[----:B------:R-:W-:Y:S05]  /*25e0*/  BSYNC.RECONVERGENT B2 ;  /* 0x0000000000027941 */ /* 0x000fea0003800200 */
.L_x_105:
[----:B------:R-:W-:Y:S02]  /*25f0*/  IMAD.MOV.U32 R6, RZ, RZ, R0 ;  /* 0x000000ffff067224 */ /* 0x000fe400078e0000 */
[----:B------:R-:W-:Y:S02]  /*2600*/  IMAD.MOV.U32 R7, RZ, RZ, 0x0 ;  /* 0x00000000ff077424 */ /* 0x000fe400078e00ff */
[----:B------:R-:W-:Y:S02]  /*2610*/  IMAD.MOV.U32 R44, RZ, RZ, R30 ;  /* 0x000000ffff2c7224 */ /* 0x000fe400078e001e */
[----:B------:R-:W-:Y:S01]  /*2620*/  IMAD.MOV.U32 R45, RZ, RZ, R31 ;  /* 0x000000ffff2d7224 */ /* 0x000fe200078e001f */
[----:B------:R-:W-:Y:S06]  /*2630*/  RET.REL.NODEC R6 `(_Z11forceKernelPdS_S_S_S_S_S_m) ;  /* 0xffffffd806707950 */ /* 0x000fec0003c3ffff */
.L_x_109:
        /* <DEDUP_REMOVED lines=12> */
.L_x_112:


//--------------------- .nv.shared.reserved.0     --------------------------
	.section	.nv.shared.reserved.0,"aw",@nobits
	.weak		__nv_reservedSMEM_offset_0_alias
	.size		__nv_reservedSMEM_offset_0_alias, 0, 64
	.other		__nv_reservedSMEM_offset_0_alias,@"STO_CUDA_RESERVED_SHARED STV_DEFAULT"
__nv_reservedSMEM_offset_0_alias:
	.zero		0
	.zero		64


//--------------------- .nv.constant0._Z14OptForceKernelPdS_S_S_S_S_S_m --------------------------
	.section	.nv.constant0._Z14OptForceKernelPdS_S_S_S_S_S_m,"a",@progbits
	.sectionflags	@""
	.align	4
.nv.constant0._Z14OptForceKernelPdS_S_S_S_S_S_m:
	.zero		960


//--------------------- .nv.constant0._Z11forceKernelPdS_S_S_S_S_S_m --------------------------
	.section	.nv.constant0._Z11forceKernelPdS_S_S_S_S_S_m,"a",@progbits
	.sectionflags	@""
	.align	4
.nv.constant0._Z11forceKernelPdS_S_S_S_S_S_m:
	.zero		960


//--------------------- SYMBOLS --------------------------

	.type		.nv.reservedSmem.offset0,@object
	.size		.nv.reservedSmem.offset0,0x4
